//
// Generated by NVIDIA NVVM Compiler
//
// Compiler Build ID: CL-36424714
// Cuda compilation tools, release 13.0, V13.0.88
// Based on NVVM 20.0.0
//

.version 9.0
.target sm_100
.address_size 64

	// .globl	_Z21voxel_align_v2_kernelPKfS0_S0_Pfiiiiiiii

.visible .entry _Z21voxel_align_v2_kernelPKfS0_S0_Pfiiiiiiii(
	.param .u64 .ptr .align 1 _Z21voxel_align_v2_kernelPKfS0_S0_Pfiiiiiiii_param_0,
	.param .u64 .ptr .align 1 _Z21voxel_align_v2_kernelPKfS0_S0_Pfiiiiiiii_param_1,
	.param .u64 .ptr .align 1 _Z21voxel_align_v2_kernelPKfS0_S0_Pfiiiiiiii_param_2,
	.param .u64 .ptr .align 1 _Z21voxel_align_v2_kernelPKfS0_S0_Pfiiiiiiii_param_3,
	.param .u32 _Z21voxel_align_v2_kernelPKfS0_S0_Pfiiiiiiii_param_4,
	.param .u32 _Z21voxel_align_v2_kernelPKfS0_S0_Pfiiiiiiii_param_5,
	.param .u32 _Z21voxel_align_v2_kernelPKfS0_S0_Pfiiiiiiii_param_6,
	.param .u32 _Z21voxel_align_v2_kernelPKfS0_S0_Pfiiiiiiii_param_7,
	.param .u32 _Z21voxel_align_v2_kernelPKfS0_S0_Pfiiiiiiii_param_8,
	.param .u32 _Z21voxel_align_v2_kernelPKfS0_S0_Pfiiiiiiii_param_9,
	.param .u32 _Z21voxel_align_v2_kernelPKfS0_S0_Pfiiiiiiii_param_10,
	.param .u32 _Z21voxel_align_v2_kernelPKfS0_S0_Pfiiiiiiii_param_11
)
{
	.reg .pred 	%p<37>;
	.reg .b32 	%r<59>;
	.reg .b32 	%f<27>;
	.reg .b64 	%rd<92>;

	ld.param.u64 	%rd35, [_Z21voxel_align_v2_kernelPKfS0_S0_Pfiiiiiiii_param_3];
	ld.param.u32 	%r17, [_Z21voxel_align_v2_kernelPKfS0_S0_Pfiiiiiiii_param_5];
	ld.param.u32 	%r18, [_Z21voxel_align_v2_kernelPKfS0_S0_Pfiiiiiiii_param_6];
	ld.param.u32 	%r19, [_Z21voxel_align_v2_kernelPKfS0_S0_Pfiiiiiiii_param_7];
	ld.param.u32 	%r20, [_Z21voxel_align_v2_kernelPKfS0_S0_Pfiiiiiiii_param_8];
	ld.param.u32 	%r21, [_Z21voxel_align_v2_kernelPKfS0_S0_Pfiiiiiiii_param_9];
	ld.param.u32 	%r22, [_Z21voxel_align_v2_kernelPKfS0_S0_Pfiiiiiiii_param_10];
	ld.param.u32 	%r23, [_Z21voxel_align_v2_kernelPKfS0_S0_Pfiiiiiiii_param_11];
	cvta.to.global.u64 	%rd1, %rd35;
	mov.u32 	%r24, %ctaid.x;
	mov.u32 	%r25, %ntid.x;
	mov.u32 	%r26, %tid.x;
	mad.lo.s32 	%r27, %r24, %r25, %r26;
	cvt.u64.u32 	%rd2, %r27;
	mul.lo.s32 	%r1, %r19, %r18;
	mul.lo.s32 	%r2, %r1, %r20;
	mul.lo.s32 	%r28, %r2, %r21;
	cvt.s64.s32 	%rd3, %r28;
	and.b64  	%rd36, %rd3, -4294967296;
	setp.ne.s64 	%p4, %rd36, 0;
	@%p4 bra 	$L__BB0_2;
	cvt.u32.u64 	%r29, %rd3;
	cvt.u32.u64 	%r30, %rd2;
	div.u32 	%r31, %r30, %r29;
	cvt.u64.u32 	%rd86, %r31;
	bra.uni 	$L__BB0_3;
$L__BB0_2:
	div.u64 	%rd86, %rd2, %rd3;
$L__BB0_3:
	cvt.s64.s32 	%rd7, %r2;
	and.b64  	%rd37, %rd7, -4294967296;
	setp.ne.s64 	%p5, %rd37, 0;
	@%p5 bra 	$L__BB0_5;
	cvt.u32.u64 	%r32, %rd7;
	cvt.u32.u64 	%r33, %rd2;
	div.u32 	%r34, %r33, %r32;
	cvt.u64.u32 	%rd87, %r34;
	bra.uni 	$L__BB0_6;
$L__BB0_5:
	div.u64 	%rd87, %rd2, %rd7;
$L__BB0_6:
	cvt.s64.s32 	%rd11, %r21;
	and.b64  	%rd38, %rd11, -4294967296;
	setp.ne.s64 	%p6, %rd38, 0;
	@%p6 bra 	$L__BB0_8;
	cvt.u32.u64 	%r35, %rd11;
	cvt.u32.u64 	%r36, %rd87;
	rem.u32 	%r37, %r36, %r35;
	cvt.u64.u32 	%rd88, %r37;
	bra.uni 	$L__BB0_9;
$L__BB0_8:
	rem.u64 	%rd88, %rd87, %rd11;
$L__BB0_9:
	cvt.s64.s32 	%rd15, %r20;
	and.b64  	%rd39, %rd15, -4294967296;
	setp.ne.s64 	%p7, %rd39, 0;
	@%p7 bra 	$L__BB0_11;
	cvt.u32.u64 	%r38, %rd15;
	cvt.u32.u64 	%r39, %rd2;
	div.u32 	%r40, %r39, %r38;
	mul.lo.s32 	%r41, %r40, %r38;
	sub.s32 	%r42, %r39, %r41;
	cvt.u64.u32 	%rd89, %r40;
	cvt.u64.u32 	%rd90, %r42;
	bra.uni 	$L__BB0_12;
$L__BB0_11:
	div.u64 	%rd89, %rd2, %rd15;
	mul.lo.s64 	%rd40, %rd89, %rd15;
	sub.s64 	%rd90, %rd2, %rd40;
$L__BB0_12:
	cvt.s64.s32 	%rd22, %r1;
	and.b64  	%rd41, %rd22, -4294967296;
	setp.ne.s64 	%p8, %rd41, 0;
	@%p8 bra 	$L__BB0_14;
	cvt.u32.u64 	%r43, %rd22;
	cvt.u32.u64 	%r44, %rd89;
	rem.u32 	%r45, %r44, %r43;
	cvt.u64.u32 	%rd91, %r45;
	bra.uni 	$L__BB0_15;
$L__BB0_14:
	rem.u64 	%rd91, %rd89, %rd22;
$L__BB0_15:
	ld.param.u32 	%r55, [_Z21voxel_align_v2_kernelPKfS0_S0_Pfiiiiiiii_param_4];
	cvt.u32.u64 	%r46, %rd3;
	mul.lo.s32 	%r47, %r46, %r55;
	cvt.s64.s32 	%rd42, %r47;
	setp.ge.u64 	%p9, %rd2, %rd42;
	setp.lt.s32 	%p10, %r17, 1;
	or.pred  	%p11, %p9, %p10;
	@%p11 bra 	$L__BB0_28;
	ld.param.u64 	%rd84, [_Z21voxel_align_v2_kernelPKfS0_S0_Pfiiiiiiii_param_1];
	cvt.u64.u32 	%rd43, %r17;
	mul.lo.s64 	%rd44, %rd86, %rd43;
	mad.lo.s64 	%rd45, %rd44, %rd11, %rd88;
	mul.wide.s32 	%rd46, %r19, %r18;
	mad.lo.s64 	%rd26, %rd46, %rd45, %rd91;
	mad.lo.s64 	%rd47, %rd44, %rd15, %rd90;
	mad.lo.s64 	%rd27, %rd46, %rd47, %rd91;
	mad.lo.s64 	%rd48, %rd86, %rd15, %rd90;
	mul.wide.s32 	%rd49, %r23, %r22;
	mul.lo.s64 	%rd28, %rd49, %rd48;
	neg.s32 	%r58, %r17;
	mul.lo.s32 	%r49, %r21, %r19;
	mul.lo.s32 	%r4, %r49, %r18;
	mul.lo.s32 	%r50, %r20, %r19;
	mul.lo.s32 	%r5, %r50, %r18;
	cvta.to.global.u64 	%rd29, %rd84;
	mov.b32 	%r56, 0;
	mov.u32 	%r57, %r56;
$L__BB0_17:
	ld.param.u64 	%rd83, [_Z21voxel_align_v2_kernelPKfS0_S0_Pfiiiiiiii_param_0];
	cvt.s64.s32 	%rd50, %r57;
	add.s64 	%rd30, %rd26, %rd50;
	cvta.to.global.u64 	%rd51, %rd83;
	mad.lo.s64 	%rd31, %rd30, 12, %rd51;
	ld.global.f32 	%f6, [%rd31+8];
	setp.ltu.f32 	%p12, %f6, 0f00000000;
	setp.geu.f32 	%p13, %f6, 0f3F800000;
	or.pred  	%p14, %p12, %p13;
	@%p14 bra 	$L__BB0_27;
	ld.param.u64 	%rd85, [_Z21voxel_align_v2_kernelPKfS0_S0_Pfiiiiiiii_param_2];
	ld.global.f32 	%f7, [%rd31+4];
	ld.global.f32 	%f8, [%rd31];
	shl.b64 	%rd52, %rd30, 2;
	add.s64 	%rd53, %rd29, %rd52;
	ld.global.f32 	%f9, [%rd53];
	cvt.s64.s32 	%rd54, %r56;
	add.s64 	%rd55, %rd27, %rd54;
	cvta.to.global.u64 	%rd56, %rd85;
	shl.b64 	%rd57, %rd55, 2;
	add.s64 	%rd58, %rd56, %rd57;
	ld.global.f32 	%f10, [%rd58];
	mul.f32 	%f1, %f9, %f10;
	cvt.rmi.s32.f32 	%r9, %f8;
	cvt.rmi.s32.f32 	%r10, %f7;
	add.s32 	%r11, %r9, 1;
	add.s32 	%r12, %r10, 1;
	cvt.rn.f32.s32 	%f11, %r11;
	sub.f32 	%f2, %f11, %f8;
	cvt.rn.f32.s32 	%f12, %r12;
	sub.f32 	%f3, %f12, %f7;
	cvt.rn.f32.s32 	%f13, %r10;
	sub.f32 	%f4, %f7, %f13;
	cvt.rn.f32.s32 	%f14, %r9;
	sub.f32 	%f5, %f8, %f14;
	setp.gt.s32 	%p15, %r9, -1;
	setp.lt.s32 	%p16, %r9, %r23;
	and.pred  	%p1, %p15, %p16;
	setp.gt.s32 	%p17, %r10, -1;
	setp.lt.s32 	%p18, %r10, %r22;
	and.pred  	%p2, %p17, %p18;
	and.pred  	%p20, %p1, %p2;
	not.pred 	%p21, %p20;
	@%p21 bra 	$L__BB0_20;
	mul.lo.s32 	%r51, %r10, %r23;
	cvt.s64.s32 	%rd59, %r51;
	cvt.u64.u32 	%rd60, %r9;
	add.s64 	%rd61, %rd28, %rd59;
	add.s64 	%rd62, %rd61, %rd60;
	shl.b64 	%rd63, %rd62, 2;
	add.s64 	%rd64, %rd1, %rd63;
	mul.f32 	%f15, %f3, %f2;
	mul.f32 	%f16, %f1, %f15;
	atom.global.add.f32 	%f17, [%rd64], %f16;
$L__BB0_20:
	membar.gl;
	setp.lt.s32 	%p22, %r10, -1;
	not.pred 	%p23, %p1;
	or.pred  	%p24, %p23, %p22;
	setp.ge.s32 	%p25, %r12, %r22;
	or.pred  	%p26, %p24, %p25;
	@%p26 bra 	$L__BB0_22;
	mul.lo.s32 	%r52, %r12, %r23;
	cvt.s64.s32 	%rd65, %r52;
	cvt.u64.u32 	%rd66, %r9;
	add.s64 	%rd67, %rd28, %rd66;
	add.s64 	%rd68, %rd67, %rd65;
	shl.b64 	%rd69, %rd68, 2;
	add.s64 	%rd70, %rd1, %rd69;
	mul.f32 	%f18, %f4, %f2;
	mul.f32 	%f19, %f1, %f18;
	atom.global.add.f32 	%f20, [%rd70], %f19;
$L__BB0_22:
	membar.gl;
	setp.gt.s32 	%p27, %r9, -2;
	setp.lt.s32 	%p28, %r11, %r23;
	and.pred  	%p3, %p27, %p28;
	and.pred  	%p29, %p3, %p2;
	not.pred 	%p30, %p29;
	@%p30 bra 	$L__BB0_24;
	mul.lo.s32 	%r53, %r10, %r23;
	cvt.s64.s32 	%rd71, %r53;
	cvt.u64.u32 	%rd72, %r11;
	add.s64 	%rd73, %rd28, %rd71;
	add.s64 	%rd74, %rd73, %rd72;
	shl.b64 	%rd75, %rd74, 2;
	add.s64 	%rd76, %rd1, %rd75;
	mul.f32 	%f21, %f5, %f3;
	mul.f32 	%f22, %f1, %f21;
	atom.global.add.f32 	%f23, [%rd76], %f22;
$L__BB0_24:
	setp.ge.s32 	%p31, %r12, %r22;
	setp.lt.s32 	%p32, %r10, -1;
	membar.gl;
	not.pred 	%p33, %p3;
	or.pred  	%p34, %p33, %p32;
	or.pred  	%p35, %p34, %p31;
	@%p35 bra 	$L__BB0_26;
	mul.lo.s32 	%r54, %r12, %r23;
	cvt.s64.s32 	%rd77, %r54;
	cvt.u64.u32 	%rd78, %r11;
	add.s64 	%rd79, %rd28, %rd77;
	add.s64 	%rd80, %rd79, %rd78;
	shl.b64 	%rd81, %rd80, 2;
	add.s64 	%rd82, %rd1, %rd81;
	mul.f32 	%f24, %f4, %f5;
	mul.f32 	%f25, %f1, %f24;
	atom.global.add.f32 	%f26, [%rd82], %f25;
$L__BB0_26:
	membar.gl;
$L__BB0_27:
	add.s32 	%r58, %r58, 1;
	setp.ne.s32 	%p36, %r58, 0;
	add.s32 	%r57, %r57, %r4;
	add.s32 	%r56, %r56, %r5;
	@%p36 bra 	$L__BB0_17;
$L__BB0_28:
	ret;

}
	// .globl	_Z26voxel_align_v2_grad_kernelPKfS0_S0_S0_PfS1_iiiiiiii
.visible .entry _Z26voxel_align_v2_grad_kernelPKfS0_S0_S0_PfS1_iiiiiiii(
	.param .u64 .ptr .align 1 _Z26voxel_align_v2_grad_kernelPKfS0_S0_S0_PfS1_iiiiiiii_param_0,
	.param .u64 .ptr .align 1 _Z26voxel_align_v2_grad_kernelPKfS0_S0_S0_PfS1_iiiiiiii_param_1,
	.param .u64 .ptr .align 1 _Z26voxel_align_v2_grad_kernelPKfS0_S0_S0_PfS1_iiiiiiii_param_2,
	.param .u64 .ptr .align 1 _Z26voxel_align_v2_grad_kernelPKfS0_S0_S0_PfS1_iiiiiiii_param_3,
	.param .u64 .ptr .align 1 _Z26voxel_align_v2_grad_kernelPKfS0_S0_S0_PfS1_iiiiiiii_param_4,
	.param .u64 .ptr .align 1 _Z26voxel_align_v2_grad_kernelPKfS0_S0_S0_PfS1_iiiiiiii_param_5,
	.param .u32 _Z26voxel_align_v2_grad_kernelPKfS0_S0_S0_PfS1_iiiiiiii_param_6,
	.param .u32 _Z26voxel_align_v2_grad_kernelPKfS0_S0_S0_PfS1_iiiiiiii_param_7,
	.param .u32 _Z26voxel_align_v2_grad_kernelPKfS0_S0_S0_PfS1_iiiiiiii_param_8,
	.param .u32 _Z26voxel_align_v2_grad_kernelPKfS0_S0_S0_PfS1_iiiiiiii_param_9,
	.param .u32 _Z26voxel_align_v2_grad_kernelPKfS0_S0_S0_PfS1_iiiiiiii_param_10,
	.param .u32 _Z26voxel_align_v2_grad_kernelPKfS0_S0_S0_PfS1_iiiiiiii_param_11,
	.param .u32 _Z26voxel_align_v2_grad_kernelPKfS0_S0_S0_PfS1_iiiiiiii_param_12,
	.param .u32 _Z26voxel_align_v2_grad_kernelPKfS0_S0_S0_PfS1_iiiiiiii_param_13
)
{
	.reg .pred 	%p<37>;
	.reg .b32 	%r<59>;
	.reg .b32 	%f<39>;
	.reg .b64 	%rd<100>;

	ld.param.u64 	%rd40, [_Z26voxel_align_v2_grad_kernelPKfS0_S0_S0_PfS1_iiiiiiii_param_3];
	ld.param.u32 	%r17, [_Z26voxel_align_v2_grad_kernelPKfS0_S0_S0_PfS1_iiiiiiii_param_7];
	ld.param.u32 	%r18, [_Z26voxel_align_v2_grad_kernelPKfS0_S0_S0_PfS1_iiiiiiii_param_8];
	ld.param.u32 	%r19, [_Z26voxel_align_v2_grad_kernelPKfS0_S0_S0_PfS1_iiiiiiii_param_9];
	ld.param.u32 	%r20, [_Z26voxel_align_v2_grad_kernelPKfS0_S0_S0_PfS1_iiiiiiii_param_10];
	ld.param.u32 	%r21, [_Z26voxel_align_v2_grad_kernelPKfS0_S0_S0_PfS1_iiiiiiii_param_11];
	ld.param.u32 	%r22, [_Z26voxel_align_v2_grad_kernelPKfS0_S0_S0_PfS1_iiiiiiii_param_12];
	ld.param.u32 	%r23, [_Z26voxel_align_v2_grad_kernelPKfS0_S0_S0_PfS1_iiiiiiii_param_13];
	cvta.to.global.u64 	%rd1, %rd40;
	mov.u32 	%r24, %ctaid.x;
	mov.u32 	%r25, %ntid.x;
	mov.u32 	%r26, %tid.x;
	mad.lo.s32 	%r27, %r24, %r25, %r26;
	cvt.u64.u32 	%rd2, %r27;
	mul.lo.s32 	%r1, %r19, %r18;
	mul.lo.s32 	%r2, %r1, %r20;
	mul.lo.s32 	%r28, %r2, %r21;
	cvt.s64.s32 	%rd3, %r28;
	and.b64  	%rd41, %rd3, -4294967296;
	setp.ne.s64 	%p4, %rd41, 0;
	@%p4 bra 	$L__BB1_2;
	cvt.u32.u64 	%r29, %rd3;
	cvt.u32.u64 	%r30, %rd2;
	div.u32 	%r31, %r30, %r29;
	cvt.u64.u32 	%rd94, %r31;
	bra.uni 	$L__BB1_3;
$L__BB1_2:
	div.u64 	%rd94, %rd2, %rd3;
$L__BB1_3:
	cvt.s64.s32 	%rd7, %r2;
	and.b64  	%rd42, %rd7, -4294967296;
	setp.ne.s64 	%p5, %rd42, 0;
	@%p5 bra 	$L__BB1_5;
	cvt.u32.u64 	%r32, %rd7;
	cvt.u32.u64 	%r33, %rd2;
	div.u32 	%r34, %r33, %r32;
	cvt.u64.u32 	%rd95, %r34;
	bra.uni 	$L__BB1_6;
$L__BB1_5:
	div.u64 	%rd95, %rd2, %rd7;
$L__BB1_6:
	cvt.s64.s32 	%rd11, %r21;
	and.b64  	%rd43, %rd11, -4294967296;
	setp.ne.s64 	%p6, %rd43, 0;
	@%p6 bra 	$L__BB1_8;
	cvt.u32.u64 	%r35, %rd11;
	cvt.u32.u64 	%r36, %rd95;
	rem.u32 	%r37, %r36, %r35;
	cvt.u64.u32 	%rd96, %r37;
	bra.uni 	$L__BB1_9;
$L__BB1_8:
	rem.u64 	%rd96, %rd95, %rd11;
$L__BB1_9:
	cvt.s64.s32 	%rd15, %r20;
	and.b64  	%rd44, %rd15, -4294967296;
	setp.ne.s64 	%p7, %rd44, 0;
	@%p7 bra 	$L__BB1_11;
	cvt.u32.u64 	%r38, %rd15;
	cvt.u32.u64 	%r39, %rd2;
	div.u32 	%r40, %r39, %r38;
	mul.lo.s32 	%r41, %r40, %r38;
	sub.s32 	%r42, %r39, %r41;
	cvt.u64.u32 	%rd97, %r40;
	cvt.u64.u32 	%rd98, %r42;
	bra.uni 	$L__BB1_12;
$L__BB1_11:
	div.u64 	%rd97, %rd2, %rd15;
	mul.lo.s64 	%rd45, %rd97, %rd15;
	sub.s64 	%rd98, %rd2, %rd45;
$L__BB1_12:
	cvt.s64.s32 	%rd22, %r1;
	and.b64  	%rd46, %rd22, -4294967296;
	setp.ne.s64 	%p8, %rd46, 0;
	@%p8 bra 	$L__BB1_14;
	cvt.u32.u64 	%r43, %rd22;
	cvt.u32.u64 	%r44, %rd97;
	rem.u32 	%r45, %r44, %r43;
	cvt.u64.u32 	%rd99, %r45;
	bra.uni 	$L__BB1_15;
$L__BB1_14:
	rem.u64 	%rd99, %rd97, %rd22;
$L__BB1_15:
	ld.param.u32 	%r55, [_Z26voxel_align_v2_grad_kernelPKfS0_S0_S0_PfS1_iiiiiiii_param_6];
	cvt.u32.u64 	%r46, %rd3;
	mul.lo.s32 	%r47, %r46, %r55;
	cvt.s64.s32 	%rd47, %r47;
	setp.ge.u64 	%p9, %rd2, %rd47;
	setp.lt.s32 	%p10, %r17, 1;
	or.pred  	%p11, %p9, %p10;
	@%p11 bra 	$L__BB1_28;
	ld.param.u64 	%rd93, [_Z26voxel_align_v2_grad_kernelPKfS0_S0_S0_PfS1_iiiiiiii_param_5];
	ld.param.u64 	%rd91, [_Z26voxel_align_v2_grad_kernelPKfS0_S0_S0_PfS1_iiiiiiii_param_2];
	ld.param.u64 	%rd90, [_Z26voxel_align_v2_grad_kernelPKfS0_S0_S0_PfS1_iiiiiiii_param_1];
	ld.param.u64 	%rd89, [_Z26voxel_align_v2_grad_kernelPKfS0_S0_S0_PfS1_iiiiiiii_param_0];
	cvt.u64.u32 	%rd48, %r17;
	mul.lo.s64 	%rd49, %rd94, %rd48;
	mad.lo.s64 	%rd50, %rd49, %rd11, %rd96;
	mul.wide.s32 	%rd51, %r19, %r18;
	mad.lo.s64 	%rd26, %rd51, %rd50, %rd99;
	mad.lo.s64 	%rd52, %rd49, %rd15, %rd98;
	mad.lo.s64 	%rd27, %rd51, %rd52, %rd99;
	mad.lo.s64 	%rd53, %rd94, %rd15, %rd98;
	mul.wide.s32 	%rd54, %r23, %r22;
	mul.lo.s64 	%rd28, %rd54, %rd53;
	neg.s32 	%r58, %r17;
	mul.lo.s32 	%r49, %r21, %r19;
	mul.lo.s32 	%r4, %r49, %r18;
	mul.lo.s32 	%r50, %r20, %r19;
	mul.lo.s32 	%r5, %r50, %r18;
	cvta.to.global.u64 	%rd29, %rd89;
	cvta.to.global.u64 	%rd30, %rd91;
	cvta.to.global.u64 	%rd31, %rd90;
	cvta.to.global.u64 	%rd32, %rd93;
	mov.b32 	%r56, 0;
	mov.u32 	%r57, %r56;
$L__BB1_17:
	cvt.s64.s32 	%rd55, %r57;
	add.s64 	%rd33, %rd26, %rd55;
	mad.lo.s64 	%rd34, %rd33, 12, %rd29;
	ld.global.f32 	%f13, [%rd34+8];
	setp.ltu.f32 	%p12, %f13, 0f00000000;
	setp.geu.f32 	%p13, %f13, 0f3F800000;
	or.pred  	%p14, %p12, %p13;
	@%p14 bra 	$L__BB1_27;
	ld.global.f32 	%f15, [%rd34+4];
	ld.global.f32 	%f16, [%rd34];
	cvt.rmi.s32.f32 	%r9, %f16;
	cvt.rmi.s32.f32 	%r10, %f15;
	add.s32 	%r11, %r9, 1;
	add.s32 	%r12, %r10, 1;
	cvt.rn.f32.s32 	%f17, %r11;
	sub.f32 	%f1, %f17, %f16;
	cvt.rn.f32.s32 	%f18, %r12;
	sub.f32 	%f2, %f18, %f15;
	cvt.rn.f32.s32 	%f19, %r10;
	sub.f32 	%f3, %f15, %f19;
	cvt.rn.f32.s32 	%f20, %r9;
	sub.f32 	%f4, %f16, %f20;
	setp.gt.s32 	%p15, %r9, -1;
	setp.lt.s32 	%p16, %r9, %r23;
	and.pred  	%p1, %p15, %p16;
	setp.gt.s32 	%p17, %r10, -1;
	setp.lt.s32 	%p18, %r10, %r22;
	and.pred  	%p2, %p17, %p18;
	and.pred  	%p20, %p1, %p2;
	mov.f32 	%f36, 0f00000000;
	not.pred 	%p21, %p20;
	@%p21 bra 	$L__BB1_20;
	mul.lo.s32 	%r51, %r10, %r23;
	cvt.s64.s32 	%rd56, %r51;
	cvt.u64.u32 	%rd57, %r9;
	add.s64 	%rd58, %rd28, %rd56;
	add.s64 	%rd59, %rd58, %rd57;
	shl.b64 	%rd60, %rd59, 2;
	add.s64 	%rd61, %rd1, %rd60;
	ld.global.f32 	%f21, [%rd61];
	mul.f32 	%f22, %f2, %f1;
	fma.rn.f32 	%f36, %f22, %f21, 0f00000000;
$L__BB1_20:
	setp.lt.s32 	%p22, %r10, -1;
	not.pred 	%p23, %p1;
	or.pred  	%p24, %p23, %p22;
	setp.ge.s32 	%p25, %r12, %r22;
	or.pred  	%p26, %p24, %p25;
	@%p26 bra 	$L__BB1_22;
	mul.lo.s32 	%r52, %r12, %r23;
	cvt.s64.s32 	%rd62, %r52;
	cvt.u64.u32 	%rd63, %r9;
	add.s64 	%rd64, %rd28, %rd63;
	add.s64 	%rd65, %rd64, %rd62;
	shl.b64 	%rd66, %rd65, 2;
	add.s64 	%rd67, %rd1, %rd66;
	ld.global.f32 	%f23, [%rd67];
	mul.f32 	%f24, %f3, %f1;
	fma.rn.f32 	%f36, %f24, %f23, %f36;
$L__BB1_22:
	setp.gt.s32 	%p27, %r9, -2;
	setp.lt.s32 	%p28, %r11, %r23;
	and.pred  	%p3, %p27, %p28;
	and.pred  	%p29, %p3, %p2;
	not.pred 	%p30, %p29;
	@%p30 bra 	$L__BB1_24;
	mul.lo.s32 	%r53, %r10, %r23;
	cvt.s64.s32 	%rd68, %r53;
	cvt.u64.u32 	%rd69, %r11;
	add.s64 	%rd70, %rd28, %rd68;
	add.s64 	%rd71, %rd70, %rd69;
	shl.b64 	%rd72, %rd71, 2;
	add.s64 	%rd73, %rd1, %rd72;
	ld.global.f32 	%f25, [%rd73];
	mul.f32 	%f26, %f4, %f2;
	fma.rn.f32 	%f36, %f26, %f25, %f36;
$L__BB1_24:
	not.pred 	%p33, %p3;
	or.pred  	%p34, %p33, %p22;
	or.pred  	%p35, %p34, %p25;
	@%p35 bra 	$L__BB1_26;
	mul.lo.s32 	%r54, %r12, %r23;
	cvt.s64.s32 	%rd74, %r54;
	cvt.u64.u32 	%rd75, %r11;
	add.s64 	%rd76, %rd28, %rd74;
	add.s64 	%rd77, %rd76, %rd75;
	shl.b64 	%rd78, %rd77, 2;
	add.s64 	%rd79, %rd1, %rd78;
	ld.global.f32 	%f27, [%rd79];
	mul.f32 	%f28, %f3, %f4;
	fma.rn.f32 	%f36, %f28, %f27, %f36;
$L__BB1_26:
	ld.param.u64 	%rd92, [_Z26voxel_align_v2_grad_kernelPKfS0_S0_S0_PfS1_iiiiiiii_param_4];
	cvt.s64.s32 	%rd80, %r56;
	add.s64 	%rd81, %rd27, %rd80;
	cvta.to.global.u64 	%rd82, %rd92;
	shl.b64 	%rd83, %rd33, 2;
	add.s64 	%rd84, %rd82, %rd83;
	shl.b64 	%rd85, %rd81, 2;
	add.s64 	%rd86, %rd30, %rd85;
	ld.global.f32 	%f29, [%rd86];
	mul.f32 	%f30, %f36, %f29;
	atom.global.add.f32 	%f31, [%rd84], %f30;
	membar.gl;
	add.s64 	%rd87, %rd32, %rd85;
	add.s64 	%rd88, %rd31, %rd83;
	ld.global.f32 	%f32, [%rd88];
	mul.f32 	%f33, %f36, %f32;
	atom.global.add.f32 	%f34, [%rd87], %f33;
	membar.gl;
$L__BB1_27:
	add.s32 	%r58, %r58, 1;
	setp.ne.s32 	%p36, %r58, 0;
	add.s32 	%r57, %r57, %r4;
	add.s32 	%r56, %r56, %r5;
	@%p36 bra 	$L__BB1_17;
$L__BB1_28:
	ret;

}


// ===== COMPILED SASS (sm_100) =====

	.target	sm_100

	.elftype	@"ET_EXEC"


//--------------------- .note.nv.tkinfo           --------------------------
	.section	.note.nv.tkinfo,"",@"SHT_NOTE"
	.sectionflags	@"SHF_NOTE_NV_TKINFO"
	.tkinfo
        /*0018*/ 	.word	0x00000002
        /*0030*/ 	.string	""
        /*0030*/ 	.string	"ptxas"
        /*0030*/ 	.string	"Cuda compilation tools, release 13.0, V13.0.88"
        /*0030*/ 	.string	"Build cuda_13.0.r13.0/compiler.36424714_0"
        /*0030*/ 	.string	"-arch sm_100 -m 64 "



//--------------------- .note.nv.cuinfo           --------------------------
	.section	.note.nv.cuinfo,"",@"SHT_NOTE"
	.sectionflags	@"SHF_NOTE_NV_CUINFO"
        /*0018*/ 	.short	0x0002
        /*001a*/ 	.short	0x0064
        /*001c*/ 	.short	0x0082
	.zero		2


//--------------------- .nv.info                  --------------------------
	.section	.nv.info,"",@"SHT_CUDA_INFO"
	.align	4


	//----- nvinfo : EIATTR_REGCOUNT
	.align		4
        /*0000*/ 	.byte	0x04, 0x2f
        /*0002*/ 	.short	(.L_1 - .L_0)
	.align		4
.L_0:
        /*0004*/ 	.word	index@(_Z21voxel_align_v2_kernelPKfS0_S0_Pfiiiiiiii)
        /*0008*/ 	.word	0x0000001e


	//----- nvinfo : EIATTR_FRAME_SIZE
	.align		4
.L_1:
        /*000c*/ 	.byte	0x04, 0x11
        /*000e*/ 	.short	(.L_3 - .L_2)
	.align		4
.L_2:
        /*0010*/ 	.word	index@($__internal_3_$__cuda_sm20_rem_u64)
        /*0014*/ 	.word	0x00000000


	//----- nvinfo : EIATTR_FRAME_SIZE
	.align		4
.L_3:
        /*0018*/ 	.byte	0x04, 0x11
        /*001a*/ 	.short	(.L_5 - .L_4)
	.align		4
.L_4:
        /*001c*/ 	.word	index@($__internal_2_$__cuda_sm20_div_u64)
        /*0020*/ 	.word	0x00000000


	//----- nvinfo : EIATTR_FRAME_SIZE
	.align		4
.L_5:
        /*0024*/ 	.byte	0x04, 0x11
        /*0026*/ 	.short	(.L_7 - .L_6)
	.align		4
.L_6:
        /*0028*/ 	.word	index@(_Z21voxel_align_v2_kernelPKfS0_S0_Pfiiiiiiii)
        /*002c*/ 	.word	0x00000000


	//----- nvinfo : EIATTR_REGCOUNT
	.align		4
.L_7:
        /*0030*/ 	.byte	0x04, 0x2f
        /*0032*/ 	.short	(.L_9 - .L_8)
	.align		4
.L_8:
        /*0034*/ 	.word	index@(_Z26voxel_align_v2_grad_kernelPKfS0_S0_S0_PfS1_iiiiiiii)
        /*0038*/ 	.word	0x00000020


	//----- nvinfo : EIATTR_FRAME_SIZE
	.align		4
.L_9:
        /*003c*/ 	.byte	0x04, 0x11
        /*003e*/ 	.short	(.L_11 - .L_10)
	.align		4
.L_10:
        /*0040*/ 	.word	index@($__internal_1_$__cuda_sm20_rem_u64)
        /*0044*/ 	.word	0x00000000


	//----- nvinfo : EIATTR_FRAME_SIZE
	.align		4
.L_11:
        /*0048*/ 	.byte	0x04, 0x11
        /*004a*/ 	.short	(.L_13 - .L_12)
	.align		4
.L_12:
        /*004c*/ 	.word	index@($__internal_0_$__cuda_sm20_div_u64)
        /*0050*/ 	.word	0x00000000


	//----- nvinfo : EIATTR_FRAME_SIZE
	.align		4
.L_13:
        /*0054*/ 	.byte	0x04, 0x11
        /*0056*/ 	.short	(.L_15 - .L_14)
	.align		4
.L_14:
        /*0058*/ 	.word	index@(_Z26voxel_align_v2_grad_kernelPKfS0_S0_S0_PfS1_iiiiiiii)
        /*005c*/ 	.word	0x00000000


	//----- nvinfo : EIATTR_MIN_STACK_SIZE
	.align		4
.L_15:
        /*0060*/ 	.byte	0x04, 0x12
        /*0062*/ 	.short	(.L_17 - .L_16)
	.align		4
.L_16:
        /*0064*/ 	.word	index@(_Z26voxel_align_v2_grad_kernelPKfS0_S0_S0_PfS1_iiiiiiii)
        /*0068*/ 	.word	0x00000000


	//----- nvinfo : EIATTR_MIN_STACK_SIZE
	.align		4
.L_17:
        /*006c*/ 	.byte	0x04, 0x12
        /*006e*/ 	.short	(.L_19 - .L_18)
	.align		4
.L_18:
        /*0070*/ 	.word	index@(_Z21voxel_align_v2_kernelPKfS0_S0_Pfiiiiiiii)
        /*0074*/ 	.word	0x00000000
.L_19:


//--------------------- .nv.compat                --------------------------
	.section	.nv.compat,"",@"SHT_CUDA_COMPAT_INFO"
	.align	4
        /*0000*/ 	.byte	0x02, 0x09, 0x00, 0x00, 0x02, 0x02, 0x01, 0x00, 0x02, 0x05, 0x05, 0x00, 0x03, 0x07, 0x01, 0x01
        /*0010*/ 	.byte	0x02, 0x03, 0x00, 0x00, 0x02, 0x06, 0x01, 0x00, 0x04, 0x0b, 0x08, 0x00, 0x01, 0x00, 0x00, 0x00
        /*0020*/ 	.byte	0x00, 0x00, 0x00, 0x00


//--------------------- .nv.info._Z26voxel_align_v2_grad_kernelPKfS0_S0_S0_PfS1_iiiiiiii --------------------------
	.section	.nv.info._Z26voxel_align_v2_grad_kernelPKfS0_S0_S0_PfS1_iiiiiiii,"",@"SHT_CUDA_INFO"
	.sectionflags	@""
	.align	4


	//----- nvinfo : EIATTR_CUDA_API_VERSION
	.align		4
        /*0000*/ 	.byte	0x04, 0x37
        /*0002*/ 	.short	(.L_21 - .L_20)
.L_20:
        /*0004*/ 	.word	0x00000082


	//----- nvinfo : EIATTR_KPARAM_INFO
	.align		4
.L_21:
        /*0008*/ 	.byte	0x04, 0x17
        /*000a*/ 	.short	(.L_23 - .L_22)
.L_22:
        /*000c*/ 	.word	0x00000000
        /*0010*/ 	.short	0x000d
        /*0012*/ 	.short	0x004c
        /*0014*/ 	.byte	0x00, 0xf0, 0x11, 0x00


	//----- nvinfo : EIATTR_KPARAM_INFO
	.align		4
.L_23:
        /*0018*/ 	.byte	0x04, 0x17
        /*001a*/ 	.short	(.L_25 - .L_24)
.L_24:
        /*001c*/ 	.word	0x00000000
        /*0020*/ 	.short	0x000c
        /*0022*/ 	.short	0x0048
        /*0024*/ 	.byte	0x00, 0xf0, 0x11, 0x00


	//----- nvinfo : EIATTR_KPARAM_INFO
	.align		4
.L_25:
        /*0028*/ 	.byte	0x04, 0x17
        /*002a*/ 	.short	(.L_27 - .L_26)
.L_26:
        /*002c*/ 	.word	0x00000000
        /*0030*/ 	.short	0x000b
        /*0032*/ 	.short	0x0044
        /*0034*/ 	.byte	0x00, 0xf0, 0x11, 0x00


	//----- nvinfo : EIATTR_KPARAM_INFO
	.align		4
.L_27:
        /*0038*/ 	.byte	0x04, 0x17
        /*003a*/ 	.short	(.L_29 - .L_28)
.L_28:
        /*003c*/ 	.word	0x00000000
        /*0040*/ 	.short	0x000a
        /*0042*/ 	.short	0x0040
        /*0044*/ 	.byte	0x00, 0xf0, 0x11, 0x00


	//----- nvinfo : EIATTR_KPARAM_INFO
	.align		4
.L_29:
        /*0048*/ 	.byte	0x04, 0x17
        /*004a*/ 	.short	(.L_31 - .L_30)
.L_30:
        /*004c*/ 	.word	0x00000000
        /*0050*/ 	.short	0x0009
        /*0052*/ 	.short	0x003c
        /*0054*/ 	.byte	0x00, 0xf0, 0x11, 0x00


	//----- nvinfo : EIATTR_KPARAM_INFO
	.align		4
.L_31:
        /*0058*/ 	.byte	0x04, 0x17
        /*005a*/ 	.short	(.L_33 - .L_32)
.L_32:
        /*005c*/ 	.word	0x00000000
        /*0060*/ 	.short	0x0008
        /*0062*/ 	.short	0x0038
        /*0064*/ 	.byte	0x00, 0xf0, 0x11, 0x00


	//----- nvinfo : EIATTR_KPARAM_INFO
	.align		4
.L_33:
        /*0068*/ 	.byte	0x04, 0x17
        /*006a*/ 	.short	(.L_35 - .L_34)
.L_34:
        /*006c*/ 	.word	0x00000000
        /*0070*/ 	.short	0x0007
        /*0072*/ 	.short	0x0034
        /*0074*/ 	.byte	0x00, 0xf0, 0x11, 0x00


	//----- nvinfo : EIATTR_KPARAM_INFO
	.align		4
.L_35:
        /*0078*/ 	.byte	0x04, 0x17
        /*007a*/ 	.short	(.L_37 - .L_36)
.L_36:
        /*007c*/ 	.word	0x00000000
        /*0080*/ 	.short	0x0006
        /*0082*/ 	.short	0x0030
        /*0084*/ 	.byte	0x00, 0xf0, 0x11, 0x00


	//----- nvinfo : EIATTR_KPARAM_INFO
	.align		4
.L_37:
        /*0088*/ 	.byte	0x04, 0x17
        /*008a*/ 	.short	(.L_39 - .L_38)
.L_38:
        /*008c*/ 	.word	0x00000000
        /*0090*/ 	.short	0x0005
        /*0092*/ 	.short	0x0028
        /*0094*/ 	.byte	0x00, 0xf5, 0x21, 0x00


	//----- nvinfo : EIATTR_KPARAM_INFO
	.align		4
.L_39:
        /*0098*/ 	.byte	0x04, 0x17
        /*009a*/ 	.short	(.L_41 - .L_40)
.L_40:
        /*009c*/ 	.word	0x00000000
        /*00a0*/ 	.short	0x0004
        /*00a2*/ 	.short	0x0020
        /*00a4*/ 	.byte	0x00, 0xf5, 0x21, 0x00


	//----- nvinfo : EIATTR_KPARAM_INFO
	.align		4
.L_41:
        /*00a8*/ 	.byte	0x04, 0x17
        /*00aa*/ 	.short	(.L_43 - .L_42)
.L_42:
        /*00ac*/ 	.word	0x00000000
        /*00b0*/ 	.short	0x0003
        /*00b2*/ 	.short	0x0018
        /*00b4*/ 	.byte	0x00, 0xf5, 0x21, 0x00


	//----- nvinfo : EIATTR_KPARAM_INFO
	.align		4
.L_43:
        /*00b8*/ 	.byte	0x04, 0x17
        /*00ba*/ 	.short	(.L_45 - .L_44)
.L_44:
        /*00bc*/ 	.word	0x00000000
        /*00c0*/ 	.short	0x0002
        /*00c2*/ 	.short	0x0010
        /*00c4*/ 	.byte	0x00, 0xf5, 0x21, 0x00


	//----- nvinfo : EIATTR_KPARAM_INFO
	.align		4
.L_45:
        /*00c8*/ 	.byte	0x04, 0x17
        /*00ca*/ 	.short	(.L_47 - .L_46)
.L_46:
        /*00cc*/ 	.word	0x00000000
        /*00d0*/ 	.short	0x0001
        /*00d2*/ 	.short	0x0008
        /*00d4*/ 	.byte	0x00, 0xf5, 0x21, 0x00


	//----- nvinfo : EIATTR_KPARAM_INFO
	.align		4
.L_47:
        /*00d8*/ 	.byte	0x04, 0x17
        /*00da*/ 	.short	(.L_49 - .L_48)
.L_48:
        /*00dc*/ 	.word	0x00000000
        /*00e0*/ 	.short	0x0000
        /*00e2*/ 	.short	0x0000
        /*00e4*/ 	.byte	0x00, 0xf5, 0x21, 0x00


	//----- nvinfo : EIATTR_SPARSE_MMA_MASK
	.align		4
.L_49:
        /*00e8*/ 	.byte	0x03, 0x50
        /*00ea*/ 	.short	0x0000


	//----- nvinfo : EIATTR_MAXREG_COUNT
	.align		4
        /*00ec*/ 	.byte	0x03, 0x1b
        /*00ee*/ 	.short	0x00ff


	//----- nvinfo : EIATTR_MERCURY_ISA_VERSION
	.align		4
        /*00f0*/ 	.byte	0x03, 0x5f
        /*00f2*/ 	.short	0x0101


	//----- nvinfo : EIATTR_VRC_CTA_INIT_COUNT
	.align		4
        /*00f4*/ 	.byte	0x02, 0x4a
	.zero		1
	.zero		1


	//----- nvinfo : EIATTR_EXIT_INSTR_OFFSETS
	.align		4
        /*00f8*/ 	.byte	0x04, 0x1c
        /*00fa*/ 	.short	(.L_51 - .L_50)


	//   ....[0]....
.L_50:
        /*00fc*/ 	.word	0x00000ac0


	//   ....[1]....
        /*0100*/ 	.word	0x000014c0


	//----- nvinfo : EIATTR_CRS_STACK_SIZE
	.align		4
.L_51:
        /*0104*/ 	.byte	0x04, 0x1e
        /*0106*/ 	.short	(.L_53 - .L_52)
.L_52:
        /*0108*/ 	.word	0x00000000


	//----- nvinfo : EIATTR_CBANK_PARAM_SIZE
	.align		4
.L_53:
        /*010c*/ 	.byte	0x03, 0x19
        /*010e*/ 	.short	0x0050


	//----- nvinfo : EIATTR_PARAM_CBANK
	.align		4
        /*0110*/ 	.byte	0x04, 0x0a
        /*0112*/ 	.short	(.L_55 - .L_54)
	.align		4
.L_54:
        /*0114*/ 	.word	index@(.nv.constant0._Z26voxel_align_v2_grad_kernelPKfS0_S0_S0_PfS1_iiiiiiii)
        /*0118*/ 	.short	0x0380
        /*011a*/ 	.short	0x0050


	//----- nvinfo : EIATTR_SW_WAR
	.align		4
.L_55:
        /*011c*/ 	.byte	0x04, 0x36
        /*011e*/ 	.short	(.L_57 - .L_56)
.L_56:
        /*0120*/ 	.word	0x00000008
.L_57:


//--------------------- .nv.info._Z21voxel_align_v2_kernelPKfS0_S0_Pfiiiiiiii --------------------------
	.section	.nv.info._Z21voxel_align_v2_kernelPKfS0_S0_Pfiiiiiiii,"",@"SHT_CUDA_INFO"
	.sectionflags	@""
	.align	4


	//----- nvinfo : EIATTR_CUDA_API_VERSION
	.align		4
        /*0000*/ 	.byte	0x04, 0x37
        /*0002*/ 	.short	(.L_59 - .L_58)
.L_58:
        /*0004*/ 	.word	0x00000082


	//----- nvinfo : EIATTR_KPARAM_INFO
	.align		4
.L_59:
        /*0008*/ 	.byte	0x04, 0x17
        /*000a*/ 	.short	(.L_61 - .L_60)
.L_60:
        /*000c*/ 	.word	0x00000000
        /*0010*/ 	.short	0x000b
        /*0012*/ 	.short	0x003c
        /*0014*/ 	.byte	0x00, 0xf0, 0x11, 0x00


	//----- nvinfo : EIATTR_KPARAM_INFO
	.align		4
.L_61:
        /*0018*/ 	.byte	0x04, 0x17
        /*001a*/ 	.short	(.L_63 - .L_62)
.L_62:
        /*001c*/ 	.word	0x00000000
        /*0020*/ 	.short	0x000a
        /*0022*/ 	.short	0x0038
        /*0024*/ 	.byte	0x00, 0xf0, 0x11, 0x00


	//----- nvinfo : EIATTR_KPARAM_INFO
	.align		4
.L_63:
        /*0028*/ 	.byte	0x04, 0x17
        /*002a*/ 	.short	(.L_65 - .L_64)
.L_64:
        /*002c*/ 	.word	0x00000000
        /*0030*/ 	.short	0x0009
        /*0032*/ 	.short	0x0034
        /*0034*/ 	.byte	0x00, 0xf0, 0x11, 0x00


	//----- nvinfo : EIATTR_KPARAM_INFO
	.align		4
.L_65:
        /*0038*/ 	.byte	0x04, 0x17
        /*003a*/ 	.short	(.L_67 - .L_66)
.L_66:
        /*003c*/ 	.word	0x00000000
        /*0040*/ 	.short	0x0008
        /*0042*/ 	.short	0x0030
        /*0044*/ 	.byte	0x00, 0xf0, 0x11, 0x00


	//----- nvinfo : EIATTR_KPARAM_INFO
	.align		4
.L_67:
        /*0048*/ 	.byte	0x04, 0x17
        /*004a*/ 	.short	(.L_69 - .L_68)
.L_68:
        /*004c*/ 	.word	0x00000000
        /*0050*/ 	.short	0x0007
        /*0052*/ 	.short	0x002c
        /*0054*/ 	.byte	0x00, 0xf0, 0x11, 0x00


	//----- nvinfo : EIATTR_KPARAM_INFO
	.align		4
.L_69:
        /*0058*/ 	.byte	0x04, 0x17
        /*005a*/ 	.short	(.L_71 - .L_70)
.L_70:
        /*005c*/ 	.word	0x00000000
        /*0060*/ 	.short	0x0006
        /*0062*/ 	.short	0x0028
        /*0064*/ 	.byte	0x00, 0xf0, 0x11, 0x00


	//----- nvinfo : EIATTR_KPARAM_INFO
	.align		4
.L_71:
        /*0068*/ 	.byte	0x04, 0x17
        /*006a*/ 	.short	(.L_73 - .L_72)
.L_72:
        /*006c*/ 	.word	0x00000000
        /*0070*/ 	.short	0x0005
        /*0072*/ 	.short	0x0024
        /*0074*/ 	.byte	0x00, 0xf0, 0x11, 0x00


	//----- nvinfo : EIATTR_KPARAM_INFO
	.align		4
.L_73:
        /*0078*/ 	.byte	0x04, 0x17
        /*007a*/ 	.short	(.L_75 - .L_74)
.L_74:
        /*007c*/ 	.word	0x00000000
        /*0080*/ 	.short	0x0004
        /*0082*/ 	.short	0x0020
        /*0084*/ 	.byte	0x00, 0xf0, 0x11, 0x00


	//----- nvinfo : EIATTR_KPARAM_INFO
	.align		4
.L_75:
        /*0088*/ 	.byte	0x04, 0x17
        /*008a*/ 	.short	(.L_77 - .L_76)
.L_76:
        /*008c*/ 	.word	0x00000000
        /*0090*/ 	.short	0x0003
        /*0092*/ 	.short	0x0018
        /*0094*/ 	.byte	0x00, 0xf5, 0x21, 0x00


	//----- nvinfo : EIATTR_KPARAM_INFO
	.align		4
.L_77:
        /*0098*/ 	.byte	0x04, 0x17
        /*009a*/ 	.short	(.L_79 - .L_78)
.L_78:
        /*009c*/ 	.word	0x00000000
        /*00a0*/ 	.short	0x0002
        /*00a2*/ 	.short	0x0010
        /*00a4*/ 	.byte	0x00, 0xf5, 0x21, 0x00


	//----- nvinfo : EIATTR_KPARAM_INFO
	.align		4
.L_79:
        /*00a8*/ 	.byte	0x04, 0x17
        /*00aa*/ 	.short	(.L_81 - .L_80)
.L_80:
        /*00ac*/ 	.word	0x00000000
        /*00b0*/ 	.short	0x0001
        /*00b2*/ 	.short	0x0008
        /*00b4*/ 	.byte	0x00, 0xf5, 0x21, 0x00


	//----- nvinfo : EIATTR_KPARAM_INFO
	.align		4
.L_81:
        /*00b8*/ 	.byte	0x04, 0x17
        /*00ba*/ 	.short	(.L_83 - .L_82)
.L_82:
        /*00bc*/ 	.word	0x00000000
        /*00c0*/ 	.short	0x0000
        /*00c2*/ 	.short	0x0000
        /*00c4*/ 	.byte	0x00, 0xf5, 0x21, 0x00


	//----- nvinfo : EIATTR_SPARSE_MMA_MASK
	.align		4
.L_83:
        /*00c8*/ 	.byte	0x03, 0x50
        /*00ca*/ 	.short	0x0000


	//----- nvinfo : EIATTR_MAXREG_COUNT
	.align		4
        /*00cc*/ 	.byte	0x03, 0x1b
        /*00ce*/ 	.short	0x00ff


	//----- nvinfo : EIATTR_MERCURY_ISA_VERSION
	.align		4
        /*00d0*/ 	.byte	0x03, 0x5f
        /*00d2*/ 	.short	0x0101


	//----- nvinfo : EIATTR_VRC_CTA_INIT_COUNT
	.align		4
        /*00d4*/ 	.byte	0x02, 0x4a
	.zero		1
	.zero		1


	//----- nvinfo : EIATTR_EXIT_INSTR_OFFSETS
	.align		4
        /*00d8*/ 	.byte	0x04, 0x1c
        /*00da*/ 	.short	(.L_85 - .L_84)


	//   ....[0]....
.L_84:
        /*00dc*/ 	.word	0x00000ab0


	//   ....[1]....
        /*00e0*/ 	.word	0x000014d0


	//----- nvinfo : EIATTR_CRS_STACK_SIZE
	.align		4
.L_85:
        /*00e4*/ 	.byte	0x04, 0x1e
        /*00e6*/ 	.short	(.L_87 - .L_86)
.L_86:
        /*00e8*/ 	.word	0x00000000


	//----- nvinfo : EIATTR_CBANK_PARAM_SIZE
	.align		4
.L_87:
        /*00ec*/ 	.byte	0x03, 0x19
        /*00ee*/ 	.short	0x0040


	//----- nvinfo : EIATTR_PARAM_CBANK
	.align		4
        /*00f0*/ 	.byte	0x04, 0x0a
        /*00f2*/ 	.short	(.L_89 - .L_88)
	.align		4
.L_88:
        /*00f4*/ 	.word	index@(.nv.constant0._Z21voxel_align_v2_kernelPKfS0_S0_Pfiiiiiiii)
        /*00f8*/ 	.short	0x0380
        /*00fa*/ 	.short	0x0040


	//----- nvinfo : EIATTR_SW_WAR
	.align		4
.L_89:
        /*00fc*/ 	.byte	0x04, 0x36
        /*00fe*/ 	.short	(.L_91 - .L_90)
.L_90:
        /*0100*/ 	.word	0x00000008
.L_91:


//--------------------- .nv.callgraph             --------------------------
	.section	.nv.callgraph,"",@"SHT_CUDA_CALLGRAPH"
	.align	4
	.sectionentsize	8
	.align		4
        /*0000*/ 	.word	0x00000000
	.align		4
        /*0004*/ 	.word	0xffffffff
	.align		4
        /*0008*/ 	.word	0x00000000
	.align		4
        /*000c*/ 	.word	0xfffffffe
	.align		4
        /*0010*/ 	.word	0x00000000
	.align		4
        /*0014*/ 	.word	0xfffffffd
	.align		4
        /*0018*/ 	.word	0x00000000
	.align		4
        /*001c*/ 	.word	0xfffffffc


//--------------------- .text._Z26voxel_align_v2_grad_kernelPKfS0_S0_S0_PfS1_iiiiiiii --------------------------
	.section	.text._Z26voxel_align_v2_grad_kernelPKfS0_S0_S0_PfS1_iiiiiiii,"ax",@progbits
	.align	128
        .global         _Z26voxel_align_v2_grad_kernelPKfS0_S0_S0_PfS1_iiiiiiii
        .type           _Z26voxel_align_v2_grad_kernelPKfS0_S0_S0_PfS1_iiiiiiii,@function
        .size           _Z26voxel_align_v2_grad_kernelPKfS0_S0_S0_PfS1_iiiiiiii,(.L_x_37 - _Z26voxel_align_v2_grad_kernelPKfS0_S0_S0_PfS1_iiiiiiii)
        .other          _Z26voxel_align_v2_grad_kernelPKfS0_S0_S0_PfS1_iiiiiiii,@"STO_CUDA_ENTRY STV_DEFAULT"
_Z26voxel_align_v2_grad_kernelPKfS0_S0_S0_PfS1_iiiiiiii:
.text._Z26voxel_align_v2_grad_kernelPKfS0_S0_S0_PfS1_iiiiiiii:
[----:B------:R-:W-:Y:S01]  /*0000*/  LDC R1, c[0x0][0x37c] ;  /* 0x0000df00ff017b82 */ /* 0x000fe20000000800 */
[----:B------:R-:W0:Y:S01]  /*0010*/  LDCU.64 UR4, c[0x0][0x3b8] ;  /* 0x00007700ff0477ac */ /* 0x000e220008000a00 */
[----:B------:R-:W1:Y:S06]  /*0020*/  S2R R7, SR_TID.X ;  /* 0x0000000000077919 */ /* 0x000e6c0000002100 */
[----:B------:R-:W1:Y:S01]  /*0030*/  S2UR UR6, SR_CTAID.X ;  /* 0x00000000000679c3 */ /* 0x000e620000002500 */
[----:B------:R-:W2:Y:S07]  /*0040*/  LDCU.64 UR8, c[0x0][0x3c0] ;  /* 0x00007800ff0877ac */ /* 0x000eae0008000a00 */
[----:B------:R-:W1:Y:S01]  /*0050*/  LDC R6, c[0x0][0x360] ;  /* 0x0000d800ff067b82 */ /* 0x000e620000000800 */
[----:B0-----:R-:W-:-:S03]  /*0060*/  UIMAD UR5, UR5, UR4, URZ ;  /* 0x00000004050572a4 */ /* 0x001fc6000f8e02ff */
[----:B------:R-:W-:Y:S01]  /*0070*/  UMOV UR4, URZ ;  /* 0x000000ff00047c82 */ /* 0x000fe20008000000 */
[----:B--2---:R-:W-:-:S04]  /*0080*/  UIMAD UR8, UR5, UR8, URZ ;  /* 0x00000008050872a4 */ /* 0x004fc8000f8e02ff */
[----:B------:R-:W-:-:S04]  /*0090*/  UIMAD UR9, UR8, UR9, URZ ;  /* 0x00000009080972a4 */ /* 0x000fc8000f8e02ff */
[----:B------:R-:W-:-:S04]  /*00a0*/  USHF.R.S32.HI UR7, URZ, 0x1f, UR9 ;  /* 0x0000001fff077899 */ /* 0x000fc80008011409 */
[----:B------:R-:W-:Y:S01]  /*00b0*/  UISETP.NE.U32.AND UP0, UPT, UR7, URZ, UPT ;  /* 0x000000ff0700728c */ /* 0x000fe2000bf05070 */
[----:B-1----:R-:W-:-:S08]  /*00c0*/  IMAD R6, R6, UR6, R7 ;  /* 0x0000000606067c24 */ /* 0x002fd0000f8e0207 */
[----:B------:R-:W-:Y:S05]  /*00d0*/  BRA.U UP0, `(.L_x_0) ;  /* 0x0000000100507547 */ /* 0x000fea000b800000 */
[----:B------:R-:W0:Y:S01]  /*00e0*/  I2F.U32.RP R0, UR9 ;  /* 0x0000000900007d06 */ /* 0x000e220008209000 */
[----:B------:R-:W-:Y:S01]  /*00f0*/  IMAD R5, RZ, RZ, -UR9 ;  /* 0x80000009ff057e24 */ /* 0x000fe2000f8e02ff */
[----:B------:R-:W-:-:S06]  /*0100*/  ISETP.NE.U32.AND P2, PT, RZ, UR9, PT ;  /* 0x00000009ff007c0c */ /* 0x000fcc000bf45070 */
[----:B0-----:R-:W0:Y:S02]  /*0110*/  MUFU.RCP R0, R0 ;  /* 0x0000000000007308 */ /* 0x001e240000001000 */
[----:B0-----:R-:W-:-:S06]  /*0120*/  VIADD R2, R0, 0xffffffe ;  /* 0x0ffffffe00027836 */ /* 0x001fcc0000000000 */
[----:B------:R0:W1:Y:S02]  /*0130*/  F2I.FTZ.U32.TRUNC.NTZ R3, R2 ;  /* 0x0000000200037305 */ /* 0x000064000021f000 */
[----:B0-----:R-:W-:Y:S02]  /*0140*/  HFMA2 R2, -RZ, RZ, 0, 0 ;  /* 0x00000000ff027431 */ /* 0x001fe400000001ff */
[----:B-1----:R-:W-:-:S04]  /*0150*/  IMAD R5, R5, R3, RZ ;  /* 0x0000000305057224 */ /* 0x002fc800078e02ff */
[----:B------:R-:W-:-:S06]  /*0160*/  IMAD.HI.U32 R3, R3, R5, R2 ;  /* 0x0000000503037227 */ /* 0x000fcc00078e0002 */
[----:B------:R-:W-:-:S04]  /*0170*/  IMAD.HI.U32 R2, R3, R6, RZ ;  /* 0x0000000603027227 */ /* 0x000fc800078e00ff */
[----:B------:R-:W-:-:S04]  /*0180*/  IMAD.MOV R3, RZ, RZ, -R2 ;  /* 0x000000ffff037224 */ /* 0x000fc800078e0a02 */
[----:B------:R-:W-:-:S05]  /*0190*/  IMAD R3, R3, UR9, R6 ;  /* 0x0000000903037c24 */ /* 0x000fca000f8e0206 */
[----:B------:R-:W-:-:S13]  /*01a0*/  ISETP.GE.U32.AND P0, PT, R3, UR9, PT ;  /* 0x0000000903007c0c */ /* 0x000fda000bf06070 */
[----:B------:R-:W-:Y:S01]  /*01b0*/  @P0 VIADD R3, R3, -UR9 ;  /* 0x8000000903030c36 */ /* 0x000fe20008000000 */
[----:B------:R-:W-:-:S04]  /*01c0*/  @P0 IADD3 R2, PT, PT, R2, 0x1, RZ ;  /* 0x0000000102020810 */ /* 0x000fc80007ffe0ff */
[----:B------:R-:W-:Y:S01]  /*01d0*/  ISETP.GE.U32.AND P1, PT, R3, UR9, PT ;  /* 0x0000000903007c0c */ /* 0x000fe2000bf26070 */
[----:B------:R-:W-:-:S12]  /*01e0*/  IMAD.MOV.U32 R3, RZ, RZ, RZ ;  /* 0x000000ffff037224 */ /* 0x000fd800078e00ff */
[----:B------:R-:W-:Y:S01]  /*01f0*/  @P1 VIADD R2, R2, 0x1 ;  /* 0x0000000102021836 */ /* 0x000fe20000000000 */
[----:B------:R-:W-:Y:S01]  /*0200*/  @!P2 LOP3.LUT R2, RZ, UR9, RZ, 0x33, !PT ;  /* 0x00000009ff02ac12 */ /* 0x000fe2000f8e33ff */
[----:B------:R-:W-:Y:S06]  /*0210*/  BRA `(.L_x_1) ;  /* 0x0000000000187947 */ /* 0x000fec0003800000 */
.L_x_0:
[----:B------:R-:W-:Y:S01]  /*0220*/  MOV R0, R6 ;  /* 0x0000000600007202 */ /* 0x000fe20000000f00 */
[----:B------:R-:W-:Y:S01]  /*0230*/  UMOV UR6, UR9 ;  /* 0x0000000900067c82 */ /* 0x000fe20008000000 */
[----:B------:R-:W-:-:S07]  /*0240*/  MOV R8, 0x260 ;  /* 0x0000026000087802 */ /* 0x000fce0000000f00 */
[----:B------:R-:W-:Y:S05]  /*0250*/  CALL.REL.NOINC `($__internal_0_$__cuda_sm20_div_u64) ;  /* 0x00000010009c7944 */ /* 0x000fea0003c00000 */
[----:B------:R-:W-:Y:S02]  /*0260*/  IMAD.MOV.U32 R2, RZ, RZ, R10 ;  /* 0x000000ffff027224 */ /* 0x000fe400078e000a */
[----:B------:R-:W-:-:S07]  /*0270*/  IMAD.MOV.U32 R3, RZ, RZ, R11 ;  /* 0x000000ffff037224 */ /* 0x000fce00078e000b */
.L_x_1:
[----:B------:R-:W-:-:S04]  /*0280*/  USHF.R.S32.HI UR7, URZ, 0x1f, UR8 ;  /* 0x0000001fff077899 */ /* 0x000fc80008011408 */
[----:B------:R-:W-:-:S09]  /*0290*/  UISETP.NE.U32.AND UP0, UPT, UR7, URZ, UPT ;  /* 0x000000ff0700728c */ /* 0x000fd2000bf05070 */
[----:B------:R-:W-:Y:S05]  /*02a0*/  BRA.U UP0, `(.L_x_2) ;  /* 0x0000000100507547 */ /* 0x000fea000b800000 */
[----:B------:R-:W0:Y:S01]  /*02b0*/  I2F.U32.RP R0, UR8 ;  /* 0x0000000800007d06 */ /* 0x000e220008209000 */
[----:B------:R-:W-:Y:S01]  /*02c0*/  IMAD R9, RZ, RZ, -UR8 ;  /* 0x80000008ff097e24 */ /* 0x000fe2000f8e02ff */
[----:B------:R-:W-:Y:S01]  /*02d0*/  ISETP.NE.U32.AND P2, PT, RZ, UR8, PT ;  /* 0x00000008ff007c0c */ /* 0x000fe2000bf45070 */
[----:B------:R-:W-:-:S05]  /*02e0*/  IMAD.MOV.U32 R11, RZ, RZ, RZ ;  /* 0x000000ffff0b7224 */ /* 0x000fca00078e00ff */
[----:B0-----:R-:W0:Y:S02]  /*02f0*/  MUFU.RCP R0, R0 ;  /* 0x0000000000007308 */ /* 0x001e240000001000 */
[----:B0-----:R-:W-:-:S06]  /*0300*/  IADD3 R4, PT, PT, R0, 0xffffffe, RZ ;  /* 0x0ffffffe00047810 */ /* 0x001fcc0007ffe0ff */
[----:B------:R0:W1:Y:S02]  /*0310*/  F2I.FTZ.U32.TRUNC.NTZ R5, R4 ;  /* 0x0000000400057305 */ /* 0x000064000021f000 */
[----:B0-----:R-:W-:Y:S02]  /*0320*/  IMAD.MOV.U32 R4, RZ, RZ, RZ ;  /* 0x000000ffff047224 */ /* 0x001fe400078e00ff */
[----:B-1----:R-:W-:-:S04]  /*0330*/  IMAD R9, R9, R5, RZ ;  /* 0x0000000509097224 */ /* 0x002fc800078e02ff */
[----:B------:R-:W-:-:S06]  /*0340*/  IMAD.HI.U32 R5, R5, R9, R4 ;  /* 0x0000000905057227 */ /* 0x000fcc00078e0004 */
[----:B------:R-:W-:-:S05]  /*0350*/  IMAD.HI.U32 R10, R5, R6, RZ ;  /* 0x00000006050a7227 */ /* 0x000fca00078e00ff */
[----:B------:R-:W-:-:S05]  /*0360*/  IADD3 R5, PT, PT, -R10, RZ, RZ ;  /* 0x000000ff0a057210 */ /* 0x000fca0007ffe1ff */
[----:B------:R-:W-:-:S05]  /*0370*/  IMAD R5, R5, UR8, R6 ;  /* 0x0000000805057c24 */ /* 0x000fca000f8e0206 */
[----:B------:R-:W-:-:S13]  /*0380*/  ISETP.GE.U32.AND P0, PT, R5, UR8, PT ;  /* 0x0000000805007c0c */ /* 0x000fda000bf06070 */
[----:B------:R-:W-:Y:S02]  /*0390*/  @P0 VIADD R5, R5, -UR8 ;  /* 0x8000000805050c36 */ /* 0x000fe40008000000 */
[----:B------:R-:W-:-:S03]  /*03a0*/  @P0 VIADD R10, R10, 0x1 ;  /* 0x000000010a0a0836 */ /* 0x000fc60000000000 */
[----:B------:R-:W-:-:S13]  /*03b0*/  ISETP.GE.U32.AND P1, PT, R5, UR8, PT ;  /* 0x0000000805007c0c */ /* 0x000fda000bf26070 */
[----:B------:R-:W-:Y:S02]  /*03c0*/  @P1 IADD3 R10, PT, PT, R10, 0x1, RZ ;  /* 0x000000010a0a1810 */ /* 0x000fe40007ffe0ff */
[----:B------:R-:W-:Y:S01]  /*03d0*/  @!P2 LOP3.LUT R10, RZ, UR8, RZ, 0x33, !PT ;  /* 0x00000008ff0aac12 */ /* 0x000fe2000f8e33ff */
[----:B------:R-:W-:Y:S06]  /*03e0*/  BRA `(.L_x_3) ;  /* 0x0000000000107947 */ /* 0x000fec0003800000 */
.L_x_2:
[----:B------:R-:W-:Y:S01]  /*03f0*/  IMAD.MOV.U32 R0, RZ, RZ, R6 ;  /* 0x000000ffff007224 */ /* 0x000fe200078e0006 */
[----:B------:R-:W-:Y:S01]  /*0400*/  MOV R8, 0x430 ;  /* 0x0000043000087802 */ /* 0x000fe20000000f00 */
[----:B------:R-:W-:-:S06]  /*0410*/  UMOV UR6, UR8 ;  /* 0x0000000800067c82 */ /* 0x000fcc0008000000 */
[----:B------:R-:W-:Y:S05]  /*0420*/  CALL.REL.NOINC `($__internal_0_$__cuda_sm20_div_u64) ;  /* 0x0000001000287944 */ /* 0x000fea0003c00000 */
.L_x_3:
[----:B------:R-:W0:Y:S02]  /*0430*/  LDCU UR6, c[0x0][0x3c4] ;  /* 0x00007880ff0677ac */ /* 0x000e240008000800 */
[----:B0-----:R-:W-:-:S04]  /*0440*/  USHF.R.S32.HI UR10, URZ, 0x1f, UR6 ;  /* 0x0000001fff0a7899 */ /* 0x001fc80008011406 */
[----:B------:R-:W-:-:S09]  /*0450*/  UISETP.NE.U32.AND UP0, UPT, UR10, URZ, UPT ;  /* 0x000000ff0a00728c */ /* 0x000fd2000bf05070 */
[----:B------:R-:W-:Y:S05]  /*0460*/  BRA.U UP0, `(.L_x_4) ;  /* 0x0000000100507547 */ /* 0x000fea000b800000 */
[----:B------:R-:W0:Y:S01]  /*0470*/  I2F.U32.RP R0, UR6 ;  /* 0x0000000600007d06 */ /* 0x000e220008209000 */
[----:B------:R-:W-:-:S07]  /*0480*/  ISETP.NE.U32.AND P1, PT, RZ, UR6, PT ;  /* 0x00000006ff007c0c */ /* 0x000fce000bf25070 */
[----:B0-----:R-:W0:Y:S02]  /*0490*/  MUFU.RCP R0, R0 ;  /* 0x0000000000007308 */ /* 0x001e240000001000 */
[----:B0-----:R-:W-:-:S06]  /*04a0*/  IADD3 R4, PT, PT, R0, 0xffffffe, RZ ;  /* 0x0ffffffe00047810 */ /* 0x001fcc0007ffe0ff */
[----:B------:R0:W1:Y:S02]  /*04b0*/  F2I.FTZ.U32.TRUNC.NTZ R5, R4 ;  /* 0x0000000400057305 */ /* 0x000064000021f000 */
[----:B0-----:R-:W-:Y:S02]  /*04c0*/  IMAD.MOV.U32 R4, RZ, RZ, RZ ;  /* 0x000000ffff047224 */ /* 0x001fe400078e00ff */
[----:B-1----:R-:W-:-:S04]  /*04d0*/  IMAD.MOV R9, RZ, RZ, -R5 ;  /* 0x000000ffff097224 */ /* 0x002fc800078e0a05 */
[----:B------:R-:W-:-:S04]  /*04e0*/  IMAD R9, R9, UR6, RZ ;  /* 0x0000000609097c24 */ /* 0x000fc8000f8e02ff */
[----:B------:R-:W-:-:S06]  /*04f0*/  IMAD.HI.U32 R5, R5, R9, R4 ;  /* 0x0000000905057227 */ /* 0x000fcc00078e0004 */
[----:B------:R-:W-:-:S05]  /*0500*/  IMAD.HI.U32 R5, R5, R10, RZ ;  /* 0x0000000a05057227 */ /* 0x000fca00078e00ff */
[----:B------:R-:W-:-:S05]  /*0510*/  IADD3 R5, PT, PT, -R5, RZ, RZ ;  /* 0x000000ff05057210 */ /* 0x000fca0007ffe1ff */
[----:B------:R-:W-:Y:S02]  /*0520*/  IMAD R10, R5, UR6, R10 ;  /* 0x00000006050a7c24 */ /* 0x000fe4000f8e020a */
[----:B------:R-:W-:-:S03]  /*0530*/  IMAD.MOV.U32 R5, RZ, RZ, RZ ;  /* 0x000000ffff057224 */ /* 0x000fc600078e00ff */
[----:B------:R-:W-:-:S13]  /*0540*/  ISETP.GE.U32.AND P0, PT, R10, UR6, PT ;  /* 0x000000060a007c0c */ /* 0x000fda000bf06070 */
[----:B------:R-:W-:-:S05]  /*0550*/  @P0 VIADD R10, R10, -UR6 ;  /* 0x800000060a0a0c36 */ /* 0x000fca0008000000 */
[----:B------:R-:W-:-:S13]  /*0560*/  ISETP.GE.U32.AND P0, PT, R10, UR6, PT ;  /* 0x000000060a007c0c */ /* 0x000fda000bf06070 */
[----:B------:R-:W-:Y:S01]  /*0570*/  @P0 VIADD R10, R10, -UR6 ;  /* 0x800000060a0a0c36 */ /* 0x000fe20008000000 */
[----:B------:R-:W-:-:S04]  /*0580*/  @!P1 LOP3.LUT R10, RZ, UR6, RZ, 0x33, !PT ;  /* 0x00000006ff0a9c12 */ /* 0x000fc8000f8e33ff */
[----:B------:R-:W-:Y:S01]  /*0590*/  MOV R4, R10 ;  /* 0x0000000a00047202 */ /* 0x000fe20000000f00 */
[----:B------:R-:W-:Y:S06]  /*05a0*/  BRA `(.L_x_5) ;  /* 0x00000000001c7947 */ /* 0x000fec0003800000 */
.L_x_4:
[----:B------:R-:W-:Y:S01]  /*05b0*/  IMAD.MOV.U32 R0, RZ, RZ, R10 ;  /* 0x000000ffff007224 */ /* 0x000fe200078e000a */
[----:B------:R-:W-:Y:S01]  /*05c0*/  MOV R10, 0x600 ;  /* 0x00000600000a7802 */ /* 0x000fe20000000f00 */
[----:B------:R-:W0:Y:S01]  /*05d0*/  LDCU UR6, c[0x0][0x3c4] ;  /* 0x00007880ff0677ac */ /* 0x000e220008000800 */
[----:B------:R-:W-:-:S05]  /*05e0*/  UMOV UR7, UR10 ;  /* 0x0000000a00077c82 */ /* 0x000fca0008000000 */
[----:B0-----:R-:W-:Y:S05]  /*05f0*/  CALL.REL.NOINC `($__internal_1_$__cuda_sm20_rem_u64) ;  /* 0x0000001000c07944 */ /* 0x001fea0003c00000 */
[----:B------:R-:W-:Y:S01]  /*0600*/  MOV R4, R0 ;  /* 0x0000000000047202 */ /* 0x000fe20000000f00 */
[----:B------:R-:W-:-:S07]  /*0610*/  IMAD.MOV.U32 R5, RZ, RZ, R13 ;  /* 0x000000ffff057224 */ /* 0x000fce00078e000d */
.L_x_5:
[----:B------:R-:W0:Y:S02]  /*0620*/  LDCU UR6, c[0x0][0x3c0] ;  /* 0x00007800ff0677ac */ /* 0x000e240008000800 */
[----:B0-----:R-:W-:-:S04]  /*0630*/  USHF.R.S32.HI UR11, URZ, 0x1f, UR6 ;  /* 0x0000001fff0b7899 */ /* 0x001fc80008011406 */
[----:B------:R-:W-:-:S09]  /*0640*/  UISETP.NE.U32.AND UP0, UPT, UR11, URZ, UPT ;  /* 0x000000ff0b00728c */ /* 0x000fd2000bf05070 */
[----:B------:R-:W-:Y:S05]  /*0650*/  BRA.U UP0, `(.L_x_6) ;  /* 0x00000001005c7547 */ /* 0x000fea000b800000 */
[----:B------:R-:W0:Y:S01]  /*0660*/  I2F.U32.RP R0, UR6 ;  /* 0x0000000600007d06 */ /* 0x000e220008209000 */
[----:B------:R-:W-:-:S07]  /*0670*/  ISETP.NE.U32.AND P2, PT, RZ, UR6, PT ;  /* 0x00000006ff007c0c */ /* 0x000fce000bf45070 */
[----:B0-----:R-:W0:Y:S02]  /*0680*/  MUFU.RCP R0, R0 ;  /* 0x0000000000007308 */ /* 0x001e240000001000 */
[----:B0-----:R-:W-:-:S06]  /*0690*/  VIADD R8, R0, 0xffffffe ;  /* 0x0ffffffe00087836 */ /* 0x001fcc0000000000 */
[----:B------:R0:W1:Y:S02]  /*06a0*/  F2I.FTZ.U32.TRUNC.NTZ R9, R8 ;  /* 0x0000000800097305 */ /* 0x000064000021f000 */
[----:B0-----:R-:W-:Y:S01]  /*06b0*/  IMAD.MOV.U32 R8, RZ, RZ, RZ ;  /* 0x000000ffff087224 */ /* 0x001fe200078e00ff */
[----:B-1----:R-:W-:-:S05]  /*06c0*/  IADD3 R11, PT, PT, RZ, -R9, RZ ;  /* 0x80000009ff0b7210 */ /* 0x002fca0007ffe0ff */
[----:B------:R-:W-:-:S04]  /*06d0*/  IMAD R11, R11, UR6, RZ ;  /* 0x000000060b0b7c24 */ /* 0x000fc8000f8e02ff */
[----:B------:R-:W-:-:S06]  /*06e0*/  IMAD.HI.U32 R9, R9, R11, R8 ;  /* 0x0000000b09097227 */ /* 0x000fcc00078e0008 */
[----:B------:R-:W-:-:S04]  /*06f0*/  IMAD.HI.U32 R10, R9, R6, RZ ;  /* 0x00000006090a7227 */ /* 0x000fc800078e00ff */
[----:B------:R-:W-:-:S04]  /*0700*/  IMAD.MOV R9, RZ, RZ, -R10 ;  /* 0x000000ffff097224 */ /* 0x000fc800078e0a0a */
[----:B------:R-:W-:-:S05]  /*0710*/  IMAD R9, R9, UR6, R6 ;  /* 0x0000000609097c24 */ /* 0x000fca000f8e0206 */
[----:B------:R-:W-:-:S13]  /*0720*/  ISETP.GE.U32.AND P0, PT, R9, UR6, PT ;  /* 0x0000000609007c0c */ /* 0x000fda000bf06070 */
[----:B------:R-:W-:Y:S01]  /*0730*/  @P0 IADD3 R9, PT, PT, R9, -UR6, RZ ;  /* 0x8000000609090c10 */ /* 0x000fe2000fffe0ff */
[----:B------:R-:W-:-:S03]  /*0740*/  @P0 VIADD R10, R10, 0x1 ;  /* 0x000000010a0a0836 */ /* 0x000fc60000000000 */
[----:B------:R-:W-:Y:S01]  /*0750*/  ISETP.GE.U32.AND P1, PT, R9, UR6, PT ;  /* 0x0000000609007c0c */ /* 0x000fe2000bf26070 */
[----:B------:R-:W-:-:S12]  /*0760*/  IMAD.MOV.U32 R9, RZ, RZ, RZ ;  /* 0x000000ffff097224 */ /* 0x000fd800078e00ff */
[----:B------:R-:W-:Y:S01]  /*0770*/  @P1 VIADD R10, R10, 0x1 ;  /* 0x000000010a0a1836 */ /* 0x000fe20000000000 */
[----:B------:R-:W-:-:S04]  /*0780*/  @!P2 LOP3.LUT R10, RZ, UR6, RZ, 0x33, !PT ;  /* 0x00000006ff0aac12 */ /* 0x000fc8000f8e33ff */
[----:B------:R-:W-:-:S05]  /*0790*/  IADD3 R11, PT, PT, -R10, RZ, RZ ;  /* 0x000000ff0a0b7210 */ /* 0x000fca0007ffe1ff */
[----:B------:R-:W-:Y:S02]  /*07a0*/  IMAD R8, R11, UR6, R6 ;  /* 0x000000060b087c24 */ /* 0x000fe4000f8e0206 */
[----:B------:R-:W-:Y:S01]  /*07b0*/  IMAD.MOV.U32 R11, RZ, RZ, RZ ;  /* 0x000000ffff0b7224 */ /* 0x000fe200078e00ff */
[----:B------:R-:W-:Y:S06]  /*07c0*/  BRA `(.L_x_7) ;  /* 0x0000000000347947 */ /* 0x000fec0003800000 */
.L_x_6:
[----:B------:R-:W-:Y:S01]  /*07d0*/  MOV R0, R6 ;  /* 0x0000000600007202 */ /* 0x000fe20000000f00 */
[----:B------:R-:W0:Y:S01]  /*07e0*/  LDCU UR6, c[0x0][0x3c0] ;  /* 0x00007800ff0677ac */ /* 0x000e220008000800 */
[----:B------:R-:W-:Y:S01]  /*07f0*/  MOV R8, 0x820 ;  /* 0x0000082000087802 */ /* 0x000fe20000000f00 */
[----:B------:R-:W-:-:S06]  /*0800*/  UMOV UR7, UR11 ;  /* 0x0000000b00077c82 */ /* 0x000fcc0008000000 */
[----:B0-----:R-:W-:Y:S05]  /*0810*/  CALL.REL.NOINC `($__internal_0_$__cuda_sm20_div_u64) ;  /* 0x0000000c002c7944 */ /* 0x001fea0003c00000 */
[----:B------:R-:W0:Y:S01]  /*0820*/  LDCU UR4, c[0x0][0x3c0] ;  /* 0x00007800ff0477ac */ /* 0x000e220008000800 */
[----:B------:R-:W-:Y:S01]  /*0830*/  IADD3 R13, P0, PT, RZ, -R10, RZ ;  /* 0x8000000aff0d7210 */ /* 0x000fe20007f1e0ff */
[----:B------:R-:W-:-:S04]  /*0840*/  IMAD.MOV.U32 R7, RZ, RZ, RZ ;  /* 0x000000ffff077224 */ /* 0x000fc800078e00ff */
[----:B------:R-:W-:-:S04]  /*0850*/  IMAD.X R0, RZ, RZ, ~R11, P0 ;  /* 0x000000ffff007224 */ /* 0x000fc800000e0e0b */
[----:B0-----:R-:W-:Y:S02]  /*0860*/  IMAD R0, R0, UR4, RZ ;  /* 0x0000000400007c24 */ /* 0x001fe4000f8e02ff */
[----:B------:R-:W-:-:S04]  /*0870*/  IMAD.WIDE.U32 R8, R13, UR4, R6 ;  /* 0x000000040d087c25 */ /* 0x000fc8000f8e0006 */
[----:B------:R-:W-:-:S05]  /*0880*/  IMAD R13, R13, UR11, R0 ;  /* 0x0000000b0d0d7c24 */ /* 0x000fca000f8e0200 */
[----:B------:R-:W-:-:S07]  /*0890*/  IADD3 R9, PT, PT, R9, R13, RZ ;  /* 0x0000000d09097210 */ /* 0x000fce0007ffe0ff */
.L_x_7:
[----:B------:R-:W-:-:S04]  /*08a0*/  USHF.R.S32.HI UR7, URZ, 0x1f, UR5 ;  /* 0x0000001fff077899 */ /* 0x000fc80008011405 */
[----:B------:R-:W-:-:S09]  /*08b0*/  UISETP.NE.U32.AND UP0, UPT, UR7, URZ, UPT ;  /* 0x000000ff0700728c */ /* 0x000fd2000bf05070 */
        /* <DEDUP_REMOVED lines=9> */
[----:B------:R-:W-:Y:S01]  /*0950*/  IMAD.HI.U32 R13, R13, R11, R12 ;  /* 0x0000000b0d0d7227 */ /* 0x000fe200078e000c */
[----:B------:R-:W-:-:S05]  /*0960*/  MOV R11, RZ ;  /* 0x000000ff000b7202 */ /* 0x000fca0000000f00 */
[----:B------:R-:W-:-:S04]  /*0970*/  IMAD.HI.U32 R13, R13, R10, RZ ;  /* 0x0000000a0d0d7227 */ /* 0x000fc800078e00ff */
[----:B------:R-:W-:-:S04]  /*0980*/  IMAD.MOV R13, RZ, RZ, -R13 ;  /* 0x000000ffff0d7224 */ /* 0x000fc800078e0a0d */
[----:B------:R-:W-:-:S05]  /*0990*/  IMAD R10, R13, UR5, R10 ;  /* 0x000000050d0a7c24 */ /* 0x000fca000f8e020a */
[----:B------:R-:W-:-:S13]  /*09a0*/  ISETP.GE.U32.AND P0, PT, R10, UR5, PT ;  /* 0x000000050a007c0c */ /* 0x000fda000bf06070 */
[----:B------:R-:W-:-:S04]  /*09b0*/  @P0 IADD3 R10, PT, PT, R10, -UR5, RZ ;  /* 0x800000050a0a0c10 */ /* 0x000fc8000fffe0ff */
[----:B------:R-:W-:-:S13]  /*09c0*/  ISETP.GE.U32.AND P0, PT, R10, UR5, PT ;  /* 0x000000050a007c0c */ /* 0x000fda000bf06070 */
[----:B------:R-:W-:Y:S01]  /*09d0*/  @P0 VIADD R10, R10, -UR5 ;  /* 0x800000050a0a0c36 */ /* 0x000fe20008000000 */
[----:B------:R-:W-:Y:S01]  /*09e0*/  @!P1 LOP3.LUT R10, RZ, UR5, RZ, 0x33, !PT ;  /* 0x00000005ff0a9c12 */ /* 0x000fe2000f8e33ff */
[----:B------:R-:W-:Y:S06]  /*09f0*/  BRA `(.L_x_9) ;  /* 0x0000000000187947 */ /* 0x000fec0003800000 */
.L_x_8:
[----:B------:R-:W-:Y:S01]  /*0a00*/  IMAD.MOV.U32 R0, RZ, RZ, R10 ;  /* 0x000000ffff007224 */ /* 0x000fe200078e000a */
[----:B------:R-:W-:Y:S01]  /*0a10*/  MOV R10, 0xa40 ;  /* 0x00000a40000a7802 */ /* 0x000fe20000000f00 */
[----:B------:R-:W-:-:S06]  /*0a20*/  UMOV UR6, UR5 ;  /* 0x0000000500067c82 */ /* 0x000fcc0008000000 */
[----:B------:R-:W-:Y:S05]  /*0a30*/  CALL.REL.NOINC `($__internal_1_$__cuda_sm20_rem_u64) ;  /* 0x0000000c00b07944 */ /* 0x000fea0003c00000 */
[----:B------:R-:W-:Y:S01]  /*0a40*/  MOV R10, R0 ;  /* 0x00000000000a7202 */ /* 0x000fe20000000f00 */
[----:B------:R-:W-:-:S07]  /*0a50*/  IMAD.MOV.U32 R11, RZ, RZ, R13 ;  /* 0x000000ffff0b7224 */ /* 0x000fce00078e000d */
.L_x_9:
[----:B------:R-:W0:Y:S02]  /*0a60*/  LDC.64 R16, c[0x0][0x3b0] ;  /* 0x0000ec00ff107b82 */ /* 0x000e240000000a00 */
[----:B0-----:R-:W-:Y:S01]  /*0a70*/  IMAD R7, R16, UR9, RZ ;  /* 0x0000000910077c24 */ /* 0x001fe2000f8e02ff */
[----:B------:R-:W-:-:S04]  /*0a80*/  ISETP.GE.AND P0, PT, R17, 0x1, PT ;  /* 0x000000011100780c */ /* 0x000fc80003f06270 */
[----:B------:R-:W-:Y:S02]  /*0a90*/  ISETP.GE.U32.AND P1, PT, R6, R7, PT ;  /* 0x000000070600720c */ /* 0x000fe40003f26070 */
[----:B------:R-:W-:-:S04]  /*0aa0*/  SHF.R.S32.HI R7, RZ, 0x1f, R7 ;  /* 0x0000001fff077819 */ /* 0x000fc80000011407 */
[----:B------:R-:W-:-:S13]  /*0ab0*/  ISETP.GE.U32.OR.EX P0, PT, RZ, R7, !P0, P1 ;  /* 0x00000007ff00720c */ /* 0x000fda0004706510 */
[----:B------:R-:W-:Y:S05]  /*0ac0*/  @P0 EXIT ;  /* 0x000000000000094d */ /* 0x000fea0003800000 */
[----:B------:R-:W0:Y:S01]  /*0ad0*/  LDCU.128 UR20, c[0x0][0x3c0] ;  /* 0x00007800ff1477ac */ /* 0x000e220008000c00 */
[-C--:B------:R-:W-:Y:S01]  /*0ae0*/  IMAD R13, R3, R17.reuse, RZ ;  /* 0x00000011030d7224 */ /* 0x080fe200078e02ff */
[----:B------:R-:W-:Y:S01]  /*0af0*/  MOV R14, R8 ;  /* 0x00000008000e7202 */ /* 0x000fe20000000f00 */
[----:B------:R-:W-:Y:S01]  /*0b00*/  IMAD.WIDE.U32 R6, R2, R17, RZ ;  /* 0x0000001102067225 */ /* 0x000fe200078e00ff */
[----:B------:R-:W1:Y:S03]  /*0b10*/  LDCU.64 UR6, c[0x0][0x3b8] ;  /* 0x00007700ff0677ac */ /* 0x000e660008000a00 */
[----:B------:R-:W-:Y:S01]  /*0b20*/  IMAD.MOV.U32 R15, RZ, RZ, R9 ;  /* 0x000000ffff0f7224 */ /* 0x000fe200078e0009 */
[----:B------:R-:W-:Y:S01]  /*0b30*/  IADD3 R0, PT, PT, R7, R13, RZ ;  /* 0x0000000d07007210 */ /* 0x000fe20007ffe0ff */
[----:B------:R-:W-:Y:S01]  /*0b40*/  IMAD.MOV.U32 R12, RZ, RZ, R10 ;  /* 0x000000ffff0c7224 */ /* 0x000fe200078e000a */
[----:B------:R-:W2:Y:S01]  /*0b50*/  LDCU.64 UR12, c[0x0][0x358] ;  /* 0x00006b00ff0c77ac */ /* 0x000ea20008000a00 */
[----:B------:R-:W3:Y:S01]  /*0b60*/  LDCU.64 UR24, c[0x0][0x3c8] ;  /* 0x00007900ff1877ac */ /* 0x000ee20008000a00 */
[----:B0-----:R-:W-:Y:S01]  /*0b70*/  IMAD R13, R3, UR20, RZ ;  /* 0x00000014030d7c24 */ /* 0x001fe2000f8e02ff */
[----:B------:R-:W0:Y:S01]  /*0b80*/  LDCU.64 UR16, c[0x0][0x390] ;  /* 0x00007200ff1077ac */ /* 0x000e220008000a00 */
[----:B------:R-:W-:-:S02]  /*0b90*/  IMAD R3, R0, UR21, RZ ;  /* 0x0000001500037c24 */ /* 0x000fc4000f8e02ff */
[----:B------:R-:W-:Y:S01]  /*0ba0*/  IMAD R7, R0, UR20, RZ ;  /* 0x0000001400077c24 */ /* 0x000fe2000f8e02ff */
[----:B-1----:R-:W-:Y:S01]  /*0bb0*/  UIMAD.WIDE UR4, UR7, UR6, URZ ;  /* 0x00000006070472a5 */ /* 0x002fe2000f8e02ff */
[C---:B------:R-:W-:Y:S01]  /*0bc0*/  IMAD.WIDE.U32 R8, R6.reuse, UR21, R4 ;  /* 0x0000001506087c25 */ /* 0x040fe2000f8e0004 */
[----:B------:R-:W-:Y:S02]  /*0bd0*/  UIMAD UR9, UR7, UR21, URZ ;  /* 0x00000015070972a4 */ /* 0x000fe4000f8e02ff */
[----:B------:R-:W-:Y:S02]  /*0be0*/  UIMAD UR8, UR7, UR20, URZ ;  /* 0x00000014070872a4 */ /* 0x000fe4000f8e02ff */
[--C-:B------:R-:W-:Y:S01]  /*0bf0*/  IMAD.WIDE.U32 R4, R6, UR20, R14.reuse ;  /* 0x0000001406047c25 */ /* 0x100fe2000f8e000e */
[----:B------:R-:W-:Y:S01]  /*0c00*/  UIMAD.WIDE UR6, UR23, UR22, URZ ;  /* 0x00000016170672a5 */ /* 0x000fe2000f8e02ff */
[----:B------:R-:W1:Y:S02]  /*0c10*/  LDCU.64 UR14, c[0x0][0x3a0] ;  /* 0x00007400ff0e77ac */ /* 0x000e640008000a00 */
[C---:B------:R-:W-:Y:S01]  /*0c20*/  IMAD.WIDE.U32 R14, R2.reuse, UR20, R14 ;  /* 0x00000014020e7c25 */ /* 0x040fe2000f8e000e */
[----:B------:R-:W4:Y:S03]  /*0c30*/  LDCU.64 UR18, c[0x0][0x388] ;  /* 0x00007100ff1277ac */ /* 0x000f260008000a00 */
[----:B------:R-:W-:Y:S01]  /*0c40*/  IMAD R19, R2, UR11, R13 ;  /* 0x0000000b02137c24 */ /* 0x000fe2000f8e020d */
[----:B------:R-:W-:Y:S01]  /*0c50*/  MOV R13, R11 ;  /* 0x0000000b000d7202 */ /* 0x000fe20000000f00 */
[----:B------:R-:W-:-:S02]  /*0c60*/  IMAD R3, R6, UR10, R3 ;  /* 0x0000000a06037c24 */ /* 0x000fc4000f8e0203 */
[----:B------:R-:W-:Y:S01]  /*0c70*/  IMAD R7, R6, UR11, R7 ;  /* 0x0000000b06077c24 */ /* 0x000fe2000f8e0207 */
[----:B------:R-:W-:Y:S01]  /*0c80*/  IADD3 R0, PT, PT, R15, R19, RZ ;  /* 0x000000130f007210 */ /* 0x000fe20007ffe0ff */
[----:B------:R-:W-:Y:S01]  /*0c90*/  IMAD R6, R8, UR5, RZ ;  /* 0x0000000508067c24 */ /* 0x000fe2000f8e02ff */
[----:B------:R-:W0:Y:S01]  /*0ca0*/  LDCU.64 UR10, c[0x0][0x3a8] ;  /* 0x00007500ff0a77ac */ /* 0x000e220008000a00 */
[----:B------:R-:W-:Y:S02]  /*0cb0*/  IMAD.IADD R3, R9, 0x1, R3 ;  /* 0x0000000109037824 */ /* 0x000fe400078e0203 */
[----:B------:R-:W-:Y:S02]  /*0cc0*/  IMAD.IADD R2, R5, 0x1, R7 ;  /* 0x0000000105027824 */ /* 0x000fe400078e0207 */
[----:B------:R-:W-:Y:S02]  /*0cd0*/  IMAD R9, R14, UR7, RZ ;  /* 0x000000070e097c24 */ /* 0x000fe4000f8e02ff */
[----:B------:R-:W-:-:S02]  /*0ce0*/  IMAD R7, R4, UR5, RZ ;  /* 0x0000000504077c24 */ /* 0x000fc4000f8e02ff */
[----:B------:R-:W-:-:S04]  /*0cf0*/  IMAD.WIDE.U32 R10, R8, UR4, R12 ;  /* 0x00000004080a7c25 */ /* 0x000fc8000f8e000c */
[----:B------:R-:W-:Y:S02]  /*0d00*/  IMAD R5, R3, UR4, R6 ;  /* 0x0000000403057c24 */ /* 0x000fe4000f8e0206 */
[----:B------:R-:W-:-:S03]  /*0d10*/  IMAD.WIDE.U32 R12, R4, UR4, R12 ;  /* 0x00000004040c7c25 */ /* 0x000fc6000f8e000c */
[----:B------:R-:W-:Y:S01]  /*0d20*/  IADD3 R6, PT, PT, R11, R5, RZ ;  /* 0x000000050b067210 */ /* 0x000fe20007ffe0ff */
[----:B------:R-:W-:Y:S01]  /*0d30*/  IMAD R9, R0, UR6, R9 ;  /* 0x0000000600097c24 */ /* 0x000fe2000f8e0209 */
[----:B------:R-:W-:Y:S01]  /*0d40*/  IADD3 R0, PT, PT, -R17, RZ, RZ ;  /* 0x000000ff11007210 */ /* 0x000fe20007ffe1ff */
[----:B------:R-:W-:-:S04]  /*0d50*/  IMAD.WIDE.U32 R14, R14, UR6, RZ ;  /* 0x000000060e0e7c25 */ /* 0x000fc8000f8e00ff */
[----:B------:R-:W-:Y:S01]  /*0d60*/  IMAD R7, R2, UR4, R7 ;  /* 0x0000000402077c24 */ /* 0x000fe2000f8e0207 */
[----:B------:R-:W-:Y:S01]  /*0d70*/  CS2R R2, SRZ ;  /* 0x0000000000027805 */ /* 0x000fe2000001ff00 */
[----:B------:R-:W-:Y:S02]  /*0d80*/  IMAD.IADD R4, R15, 0x1, R9 ;  /* 0x000000010f047824 */ /* 0x000fe400078e0209 */
[----:B01234-:R-:W-:-:S07]  /*0d90*/  IMAD.IADD R5, R13, 0x1, R7 ;  /* 0x000000010d057824 */ /* 0x01ffce00078e0207 */
.L_x_12:
[----:B------:R-:W0:Y:S01]  /*0da0*/  LDC.64 R16, c[0x0][0x380] ;  /* 0x0000e000ff107b82 */ /* 0x000e220000000a00 */
[----:B------:R-:W-:-:S04]  /*0db0*/  IADD3 R9, P0, PT, R3, R10, RZ ;  /* 0x0000000a03097210 */ /* 0x000fc80007f1e0ff */
[----:B------:R-:W-:-:S05]  /*0dc0*/  LEA.HI.X.SX32 R20, R3, R6, 0x1, P0 ;  /* 0x0000000603147211 */ /* 0x000fca00000f0eff */
[----:B------:R-:W-:Y:S02]  /*0dd0*/  IMAD R23, R20, 0xc, RZ ;  /* 0x0000000c14177824 */ /* 0x000fe400078e02ff */
[----:B0-----:R-:W-:-:S04]  /*0de0*/  IMAD.WIDE.U32 R16, R9, 0xc, R16 ;  /* 0x0000000c09107825 */ /* 0x001fc800078e0010 */
[----:B------:R-:W-:Y:S01]  /*0df0*/  IMAD.MOV.U32 R22, RZ, RZ, R16 ;  /* 0x000000ffff167224 */ /* 0x000fe200078e0010 */
[----:B------:R-:W-:-:S05]  /*0e00*/  IADD3 R23, PT, PT, R17, R23, RZ ;  /* 0x0000001711177210 */ /* 0x000fca0007ffe0ff */
[----:B------:R-:W2:Y:S01]  /*0e10*/  LDG.E R7, desc[UR12][R22.64+0x8] ;  /* 0x0000080c16077981 */ /* 0x000ea2000c1e1900 */
[----:B------:R-:W-:Y:S01]  /*0e20*/  BSSY.RECONVERGENT B0, `(.L_x_10) ;  /* 0x0000063000007945 */ /* 0x000fe20003800200 */
[----:B--2---:R-:W-:-:S04]  /*0e30*/  FSETP.GEU.AND P0, PT, R7, 1, PT ;  /* 0x3f8000000700780b */ /* 0x004fc80003f0e000 */
[----:B------:R-:W-:-:S13]  /*0e40*/  FSETP.LTU.OR P0, PT, R7, RZ, P0 ;  /* 0x000000ff0700720b */ /* 0x000fda0000709400 */
[----:B-----5:R-:W-:Y:S05]  /*0e50*/  @P0 BRA `(.L_x_11) ;  /* 0x00000004007c0947 */ /* 0x020fea0003800000 */
[----:B------:R-:W2:Y:S04]  /*0e60*/  LDG.E R25, desc[UR12][R22.64+0x4] ;  /* 0x0000040c16197981 */ /* 0x000ea8000c1e1900 */
[----:B------:R-:W3:Y:S01]  /*0e70*/  LDG.E R24, desc[UR12][R22.64] ;  /* 0x0000000c16187981 */ /* 0x000ee2000c1e1900 */
[----:B--2---:R-:W0:Y:S08]  /*0e80*/  F2I.FLOOR.NTZ R18, R25 ;  /* 0x0000001900127305 */ /* 0x004e300000207100 */
[----:B---3--:R-:W1:Y:S01]  /*0e90*/  F2I.FLOOR.NTZ R19, R24 ;  /* 0x0000001800137305 */ /* 0x008e620000207100 */
[----:B0-----:R-:W-:-:S04]  /*0ea0*/  ISETP.GE.AND P1, PT, R18, UR24, PT ;  /* 0x0000001812007c0c */ /* 0x001fc8000bf26270 */
[----:B------:R-:W-:Y:S02]  /*0eb0*/  ISETP.GT.AND P1, PT, R18, -0x1, !P1 ;  /* 0xffffffff1200780c */ /* 0x000fe40004f24270 */
[----:B-1----:R-:W-:-:S04]  /*0ec0*/  ISETP.GE.AND P0, PT, R19, UR25, PT ;  /* 0x0000001913007c0c */ /* 0x002fc8000bf06270 */
[----:B------:R-:W-:-:S04]  /*0ed0*/  ISETP.GT.AND P0, PT, R19, -0x1, !P0 ;  /* 0xffffffff1300780c */ /* 0x000fc80004704270 */
[----:B------:R-:W-:-:S13]  /*0ee0*/  PLOP3.LUT P2, PT, P0, P1, PT, 0x80, 0x8 ;  /* 0x000000000008781c */ /* 0x000fda0000743070 */
[----:B------:R-:W0:Y:S01]  /*0ef0*/  @P2 LDC.64 R16, c[0x0][0x398] ;  /* 0x0000e600ff102b82 */ /* 0x000e220000000a00 */
[----:B------:R-:W-:-:S05]  /*0f00*/  @P2 IMAD R7, R18, UR25, RZ ;  /* 0x0000001912072c24 */ /* 0x000fca000f8e02ff */
[--C-:B------:R-:W-:Y:S02]  /*0f10*/  @P2 SHF.R.S32.HI R21, RZ, 0x1f, R7.reuse ;  /* 0x0000001fff152819 */ /* 0x100fe40000011407 */
[----:B------:R-:W-:-:S04]  /*0f20*/  @P2 IADD3 R7, P3, P4, R19, R14, R7 ;  /* 0x0000000e13072210 */ /* 0x000fc80007c7e007 */
[----:B------:R-:W-:Y:S02]  /*0f30*/  @P2 IADD3.X R8, PT, PT, RZ, R4, R21, P3, P4 ;  /* 0x00000004ff082210 */ /* 0x000fe40001fe8415 */
[----:B0-----:R-:W-:-:S04]  /*0f40*/  @P2 LEA R16, P3, R7, R16, 0x2 ;  /* 0x0000001007102211 */ /* 0x001fc800078610ff */
[----:B------:R-:W-:-:S05]  /*0f50*/  @P2 LEA.HI.X R17, R7, R17, R8, 0x2, P3 ;  /* 0x0000001107112211 */ /* 0x000fca00018f1408 */
[----:B------:R-:W2:Y:S01]  /*0f60*/  @P2 LDG.E R16, desc[UR12][R16.64] ;  /* 0x0000000c10102981 */ /* 0x000ea2000c1e1900 */
[C---:B------:R-:W-:Y:S01]  /*0f70*/  IADD3 R8, PT, PT, R18.reuse, 0x1, RZ ;  /* 0x0000000112087810 */ /* 0x040fe20007ffe0ff */
[----:B------:R-:W-:Y:S01]  /*0f80*/  VIADD R21, R19, 0x1 ;  /* 0x0000000113157836 */ /* 0x000fe20000000000 */
[----:B------:R-:W-:Y:S02]  /*0f90*/  ISETP.LT.OR P0, PT, R18, -0x1, !P0 ;  /* 0xffffffff1200780c */ /* 0x000fe40004701670 */
[----:B------:R-:W-:Y:S02]  /*0fa0*/  I2FP.F32.S32 R22, R8 ;  /* 0x0000000800167245 */ /* 0x000fe40000201400 */
[----:B------:R-:W-:Y:S02]  /*0fb0*/  I2FP.F32.S32 R7, R21 ;  /* 0x0000001500077245 */ /* 0x000fe40000201400 */
[----:B------:R-:W-:Y:S01]  /*0fc0*/  ISETP.GE.OR P0, PT, R8, UR24, P0 ;  /* 0x0000001808007c0c */ /* 0x000fe20008706670 */
[----:B------:R-:W-:Y:S01]  /*0fd0*/  FADD R23, -R25, R22 ;  /* 0x0000001619177221 */ /* 0x000fe20000000100 */
[----:B------:R-:W-:Y:S01]  /*0fe0*/  I2FP.F32.S32 R26, R18 ;  /* 0x00000012001a7245 */ /* 0x000fe20000201400 */
[----:B------:R-:W-:Y:S01]  /*0ff0*/  FADD R22, -R24, R7 ;  /* 0x0000000718167221 */ /* 0x000fe20000000100 */
[----:B------:R-:W-:-:S03]  /*1000*/  HFMA2 R7, -RZ, RZ, 0, 0 ;  /* 0x00000000ff077431 */ /* 0x000fc600000001ff */
[----:B------:R-:W-:Y:S01]  /*1010*/  @P2 FMUL R27, R22, R23 ;  /* 0x00000017161b2220 */ /* 0x000fe20000400000 */
[----:B------:R-:W-:-:S03]  /*1020*/  FADD R25, R25, -R26 ;  /* 0x8000001a19197221 */ /* 0x000fc60000000000 */
[----:B--2---:R-:W-:Y:S02]  /*1030*/  @P2 FFMA R7, R16, R27, RZ ;  /* 0x0000001b10072223 */ /* 0x004fe400000000ff */
[----:B------:R-:W-:Y:S01]  /*1040*/  @!P0 IMAD R27, R8, UR25, RZ ;  /* 0x00000019081b8c24 */ /* 0x000fe2000f8e02ff */
[----:B------:R-:W0:Y:S04]  /*1050*/  @!P0 LDC.64 R16, c[0x0][0x398] ;  /* 0x0000e600ff108b82 */ /* 0x000e280000000a00 */
[----:B------:R-:W-:Y:S02]  /*1060*/  @!P0 SHF.R.S32.HI R29, RZ, 0x1f, R27 ;  /* 0x0000001fff1d8819 */ /* 0x000fe4000001141b */
[----:B------:R-:W-:-:S04]  /*1070*/  @!P0 IADD3 R27, P2, P3, R27, R14, R19 ;  /* 0x0000000e1b1b8210 */ /* 0x000fc80007b5e013 */
[----:B------:R-:W-:Y:S02]  /*1080*/  @!P0 IADD3.X R28, PT, PT, R29, R4, RZ, P2, P3 ;  /* 0x000000041d1c8210 */ /* 0x000fe400017e64ff */
[----:B0-----:R-:W-:-:S04]  /*1090*/  @!P0 LEA R26, P2, R27, R16, 0x2 ;  /* 0x000000101b1a8211 */ /* 0x001fc800078410ff */
[----:B------:R-:W-:Y:S02]  /*10a0*/  @!P0 LEA.HI.X R27, R27, R17, R28, 0x2, P2 ;  /* 0x000000111b1b8211 */ /* 0x000fe400010f141c */
[----:B------:R-:W-:-:S03]  /*10b0*/  ISETP.GE.AND P2, PT, R21, UR25, PT ;  /* 0x0000001915007c0c */ /* 0x000fc6000bf46270 */
[----:B------:R0:W2:Y:S01]  /*10c0*/  @!P0 LDG.E R26, desc[UR12][R26.64] ;  /* 0x0000000c1a1a8981 */ /* 0x0000a2000c1e1900 */
[----:B------:R-:W-:Y:S02]  /*10d0*/  ISETP.GT.AND P2, PT, R19, -0x2, !P2 ;  /* 0xfffffffe1300780c */ /* 0x000fe40005744270 */
[----:B------:R-:W-:Y:S02]  /*10e0*/  I2FP.F32.S32 R19, R19 ;  /* 0x0000001300137245 */ /* 0x000fe40000201400 */
[----:B------:R-:W-:-:S03]  /*10f0*/  PLOP3.LUT P1, PT, P2, P1, PT, 0x80, 0x8 ;  /* 0x000000000008781c */ /* 0x000fc60001723070 */
[----:B------:R-:W-:-:S10]  /*1100*/  FADD R24, R24, -R19 ;  /* 0x8000001318187221 */ /* 0x000fd40000000000 */
[----:B------:R-:W1:Y:S01]  /*1110*/  @P1 LDC.64 R16, c[0x0][0x398] ;  /* 0x0000e600ff101b82 */ /* 0x000e620000000a00 */
[C---:B------:R-:W-:Y:S01]  /*1120*/  ISETP.LT.OR P2, PT, R18.reuse, -0x1, !P2 ;  /* 0xffffffff1200780c */ /* 0x040fe20005741670 */
[----:B------:R-:W-:-:S03]  /*1130*/  @P1 IMAD R18, R18, UR25, RZ ;  /* 0x0000001912121c24 */ /* 0x000fc6000f8e02ff */
[----:B------:R-:W-:Y:S02]  /*1140*/  ISETP.GE.OR P2, PT, R8, UR24, P2 ;  /* 0x0000001808007c0c */ /* 0x000fe40009746670 */
[--C-:B------:R-:W-:Y:S02]  /*1150*/  @P1 SHF.R.S32.HI R19, RZ, 0x1f, R18.reuse ;  /* 0x0000001fff131819 */ /* 0x100fe40000011412 */
[----:B------:R-:W-:-:S04]  /*1160*/  @P1 IADD3 R18, P3, P4, R21, R14, R18 ;  /* 0x0000000e15121210 */ /* 0x000fc80007c7e012 */
[----:B------:R-:W-:Y:S02]  /*1170*/  @P1 IADD3.X R19, PT, PT, RZ, R4, R19, P3, P4 ;  /* 0x00000004ff131210 */ /* 0x000fe40001fe8413 */
[----:B-1----:R-:W-:-:S04]  /*1180*/  @P1 LEA R16, P3, R18, R16, 0x2 ;  /* 0x0000001012101211 */ /* 0x002fc800078610ff */
[----:B------:R-:W-:Y:S02]  /*1190*/  @P1 LEA.HI.X R17, R18, R17, R19, 0x2, P3 ;  /* 0x0000001112111211 */ /* 0x000fe400018f1413 */
[----:B------:R-:W1:Y:S01]  /*11a0*/  @!P2 LDC.64 R18, c[0x0][0x398] ;  /* 0x0000e600ff12ab82 */ /* 0x000e620000000a00 */
[----:B------:R-:W-:Y:S02]  /*11b0*/  @!P2 IMAD R8, R8, UR25, RZ ;  /* 0x000000190808ac24 */ /* 0x000fe4000f8e02ff */
[----:B------:R-:W3:Y:S03]  /*11c0*/  @P1 LDG.E R16, desc[UR12][R16.64] ;  /* 0x0000000c10101981 */ /* 0x000ee6000c1e1900 */
[--C-:B------:R-:W-:Y:S02]  /*11d0*/  @!P2 IADD3 R21, P3, P4, R21, R14, R8.reuse ;  /* 0x0000000e1515a210 */ /* 0x100fe40007c7e008 */
[----:B0-----:R-:W-:-:S04]  /*11e0*/  @!P2 SHF.R.S32.HI R27, RZ, 0x1f, R8 ;  /* 0x0000001fff1ba819 */ /* 0x001fc80000011408 */
[----:B------:R-:W-:Y:S02]  /*11f0*/  @!P2 IADD3.X R8, PT, PT, RZ, R4, R27, P3, P4 ;  /* 0x00000004ff08a210 */ /* 0x000fe40001fe841b */
[----:B-1----:R-:W-:-:S04]  /*1200*/  @!P2 LEA R18, P3, R21, R18, 0x2 ;  /* 0x000000121512a211 */ /* 0x002fc800078610ff */
[----:B------:R-:W-:Y:S02]  /*1210*/  @!P2 LEA.HI.X R19, R21, R19, R8, 0x2, P3 ;  /* 0x000000131513a211 */ /* 0x000fe400018f1408 */
[----:B------:R-:W-:-:S03]  /*1220*/  IADD3 R21, P3, PT, R2, R12, RZ ;  /* 0x0000000c02157210 */ /* 0x000fc60007f7e0ff */
[----:B------:R0:W4:Y:S01]  /*1230*/  @!P2 LDG.E R18, desc[UR12][R18.64] ;  /* 0x0000000c1212a981 */ /* 0x000122000c1e1900 */
[----:B------:R-:W-:Y:S01]  /*1240*/  LEA.HI.X.SX32 R8, R2, R5, 0x1, P3 ;  /* 0x0000000502087211 */ /* 0x000fe200018f0eff */
[----:B------:R-:W-:-:S03]  /*1250*/  IMAD.SHL.U32 R27, R21, 0x4, RZ ;  /* 0x00000004151b7824 */ /* 0x000fc600078e00ff */
[----:B------:R-:W-:Y:S02]  /*1260*/  SHF.L.U64.HI R21, R21, 0x2, R8 ;  /* 0x0000000215157819 */ /* 0x000fe40000010208 */
[----:B------:R-:W-:-:S04]  /*1270*/  IADD3 R28, P3, PT, R27, UR16, RZ ;  /* 0x000000101b1c7c10 */ /* 0x000fc8000ff7e0ff */
[----:B------:R-:W-:-:S05]  /*1280*/  IADD3.X R29, PT, PT, R21, UR17, RZ, P3, !PT ;  /* 0x00000011151d7c10 */ /* 0x000fca0009ffe4ff */
[----:B------:R-:W4:Y:S01]  /*1290*/  LDG.E R28, desc[UR12][R28.64] ;  /* 0x0000000c1c1c7981 */ /* 0x000f22000c1e1900 */
[----:B------:R-:W-:Y:S01]  /*12a0*/  @!P0 FMUL R22, R22, R25 ;  /* 0x0000001916168220 */ /* 0x000fe20000400000 */
[-C--:B------:R-:W-:Y:S01]  /*12b0*/  @P1 FMUL R23, R23, R24.reuse ;  /* 0x0000001817171220 */ /* 0x080fe20000400000 */
[----:B------:R-:W-:Y:S01]  /*12c0*/  @!P2 FMUL R24, R25, R24 ;  /* 0x000000181918a220 */ /* 0x000fe20000400000 */
[C---:B0-----:R-:W-:Y:S02]  /*12d0*/  SHF.L.U32 R19, R9.reuse, 0x2, RZ ;  /* 0x0000000209137819 */ /* 0x041fe400000006ff */
[----:B------:R-:W-:Y:S01]  /*12e0*/  SHF.L.U64.HI R20, R9, 0x2, R20 ;  /* 0x0000000209147819 */ /* 0x000fe20000010214 */
[----:B--2---:R-:W-:Y:S01]  /*12f0*/  @!P0 FFMA R7, R26, R22, R7 ;  /* 0x000000161a078223 */ /* 0x004fe20000000007 */
[----:B------:R-:W-:-:S04]  /*1300*/  IADD3 R8, P0, PT, R19, UR14, RZ ;  /* 0x0000000e13087c10 */ /* 0x000fc8000ff1e0ff */
[----:B------:R-:W-:Y:S01]  /*1310*/  IADD3.X R9, PT, PT, R20, UR15, RZ, P0, !PT ;  /* 0x0000000f14097c10 */ /* 0x000fe200087fe4ff */
[----:B---3--:R-:W-:-:S04]  /*1320*/  @P1 FFMA R7, R16, R23, R7 ;  /* 0x0000001710071223 */ /* 0x008fc80000000007 */
[----:B----4-:R-:W-:-:S04]  /*1330*/  @!P2 FFMA R7, R18, R24, R7 ;  /* 0x000000181207a223 */ /* 0x010fc80000000007 */
[----:B------:R-:W-:-:S05]  /*1340*/  FMUL R17, R28, R7 ;  /* 0x000000071c117220 */ /* 0x000fca0000400000 */
[----:B------:R0:W5:Y:S01]  /*1350*/  ATOMG.E.ADD.F32.FTZ.RN.STRONG.GPU PT, RZ, desc[UR12][R8.64], R17 ;  /* 0x8000001108ff79a3 */ /* 0x000162000c1ef30c */
[----:B------:R-:W-:Y:S06]  /*1360*/  MEMBAR.SC.GPU ;  /* 0x0000000000007992 */ /* 0x000fec0000002000 */
[----:B------:R-:W-:-:S00]  /*1370*/  ERRBAR ;  /* 0x00000000000079ab */ /* 0x000fc00000000000 */
[----:B------:R-:W-:Y:S06]  /*1380*/  CGAERRBAR ;  /* 0x00000000000075ab */ /* 0x000fec0000000000 */
[----:B------:R-:W-:Y:S01]  /*1390*/  CCTL.IVALL ;  /* 0x00000000ff00798f */ /* 0x000fe20002000000 */
[----:B0-----:R-:W-:-:S04]  /*13a0*/  IADD3 R8, P0, PT, R19, UR18, RZ ;  /* 0x0000001213087c10 */ /* 0x001fc8000ff1e0ff */
[----:B------:R-:W-:-:S05]  /*13b0*/  IADD3.X R9, PT, PT, R20, UR19, RZ, P0, !PT ;  /* 0x0000001314097c10 */ /* 0x000fca00087fe4ff */
[----:B------:R-:W2:Y:S01]  /*13c0*/  LDG.E R8, desc[UR12][R8.64] ;  /* 0x0000000c08087981 */ /* 0x000ea2000c1e1900 */
[----:B------:R-:W-:-:S04]  /*13d0*/  IADD3 R16, P0, PT, R27, UR10, RZ ;  /* 0x0000000a1b107c10 */ /* 0x000fc8000ff1e0ff */
[----:B------:R-:W-:Y:S01]  /*13e0*/  IADD3.X R17, PT, PT, R21, UR11, RZ, P0, !PT ;  /* 0x0000000b15117c10 */ /* 0x000fe200087fe4ff */
[----:B--2---:R-:W-:-:S05]  /*13f0*/  FMUL R7, R8, R7 ;  /* 0x0000000708077220 */ /* 0x004fca0000400000 */
[----:B------:R0:W5:Y:S01]  /*1400*/  ATOMG.E.ADD.F32.FTZ.RN.STRONG.GPU PT, RZ, desc[UR12][R16.64], R7 ;  /* 0x8000000710ff79a3 */ /* 0x000162000c1ef30c */
[----:B------:R-:W-:Y:S06]  /*1410*/  MEMBAR.SC.GPU ;  /* 0x0000000000007992 */ /* 0x000fec0000002000 */
[----:B------:R-:W-:-:S00]  /*1420*/  ERRBAR ;  /* 0x00000000000079ab */ /* 0x000fc00000000000 */
[----:B------:R-:W-:Y:S06]  /*1430*/  CGAERRBAR ;  /* 0x00000000000075ab */ /* 0x000fec0000000000 */
[----:B------:R-:W-:Y:S01]  /*1440*/  CCTL.IVALL ;  /* 0x00000000ff00798f */ /* 0x000fe20002000000 */
.L_x_11:
[----:B------:R-:W-:Y:S05]  /*1450*/  BSYNC.RECONVERGENT B0 ;  /* 0x0000000000007941 */ /* 0x000fea0003800200 */
.L_x_10:
[----:B0-----:R-:W0:Y:S01]  /*1460*/  LDC R7, c[0x0][0x3b8] ;  /* 0x0000ee00ff077b82 */ /* 0x001e220000000800 */
[----:B------:R-:W-:-:S05]  /*1470*/  VIADD R0, R0, 0x1 ;  /* 0x0000000100007836 */ /* 0x000fca0000000000 */
[----:B------:R-:W-:Y:S01]  /*1480*/  ISETP.NE.AND P0, PT, R0, RZ, PT ;  /* 0x000000ff0000720c */ /* 0x000fe20003f05270 */
[C---:B0-----:R-:W-:Y:S02]  /*1490*/  IMAD R3, R7.reuse, UR9, R3 ;  /* 0x0000000907037c24 */ /* 0x041fe4000f8e0203 */
[----:B------:R-:W-:-:S10]  /*14a0*/  IMAD R2, R7, UR8, R2 ;  /* 0x0000000807027c24 */ /* 0x000fd4000f8e0202 */
[----:B------:R-:W-:Y:S05]  /*14b0*/  @P0 BRA `(.L_x_12) ;  /* 0xfffffff800380947 */ /* 0x000fea000383ffff */
[----:B------:R-:W-:Y:S05]  /*14c0*/  EXIT ;  /* 0x000000000000794d */ /* 0x000fea0003800000 */
        .weak           $__internal_0_$__cuda_sm20_div_u64
        .type           $__internal_0_$__cuda_sm20_div_u64,@function
        .size           $__internal_0_$__cuda_sm20_div_u64,($__internal_1_$__cuda_sm20_rem_u64 - $__internal_0_$__cuda_sm20_div_u64)
$__internal_0_$__cuda_sm20_div_u64:
[----:B------:R-:W0:Y:S08]  /*14d0*/  I2F.U64.RP R9, UR6 ;  /* 0x0000000600097d12 */ /* 0x000e300008309000 */
[----:B0-----:R-:W0:Y:S02]  /*14e0*/  MUFU.RCP R9, R9 ;  /* 0x0000000900097308 */ /* 0x001e240000001000 */
[----:B0-----:R-:W-:-:S06]  /*14f0*/  IADD3 R10, PT, PT, R9, 0x1ffffffe, RZ ;  /* 0x1ffffffe090a7810 */ /* 0x001fcc0007ffe0ff */
[----:B------:R-:W0:Y:S02]  /*1500*/  F2I.U64.TRUNC R10, R10 ;  /* 0x0000000a000a7311 */ /* 0x000e24000020d800 */
[----:B0-----:R-:W-:-:S04]  /*1510*/  IMAD.WIDE.U32 R12, R10, UR6, RZ ;  /* 0x000000060a0c7c25 */ /* 0x001fc8000f8e00ff */
[----:B------:R-:W-:Y:S01]  /*1520*/  IMAD R13, R10, UR7, R13 ;  /* 0x000000070a0d7c24 */ /* 0x000fe2000f8e020d */
[----:B------:R-:W-:-:S03]  /*1530*/  IADD3 R15, P0, PT, RZ, -R12, RZ ;  /* 0x8000000cff0f7210 */ /* 0x000fc60007f1e0ff */
[----:B------:R-:W-:Y:S02]  /*1540*/  IMAD R13, R11, UR6, R13 ;  /* 0x000000060b0d7c24 */ /* 0x000fe4000f8e020d */
[----:B------:R-:W-:-:S04]  /*1550*/  IMAD.HI.U32 R12, R10, R15, RZ ;  /* 0x0000000f0a0c7227 */ /* 0x000fc800078e00ff */
[----:B------:R-:W-:Y:S01]  /*1560*/  IMAD.X R17, RZ, RZ, ~R13, P0 ;  /* 0x000000ffff117224 */ /* 0x000fe200000e0e0d */
[----:B------:R-:W-:-:S03]  /*1570*/  MOV R13, R10 ;  /* 0x0000000a000d7202 */ /* 0x000fc60000000f00 */
[-C--:B------:R-:W-:Y:S02]  /*1580*/  IMAD R19, R11, R17.reuse, RZ ;  /* 0x000000110b137224 */ /* 0x080fe400078e02ff */
[----:B------:R-:W-:-:S04]  /*1590*/  IMAD.WIDE.U32 R12, P0, R10, R17, R12 ;  /* 0x000000110a0c7225 */ /* 0x000fc8000780000c */
[----:B------:R-:W-:-:S04]  /*15a0*/  IMAD.HI.U32 R9, R11, R17, RZ ;  /* 0x000000110b097227 */ /* 0x000fc800078e00ff */
[----:B------:R-:W-:-:S04]  /*15b0*/  IMAD.HI.U32 R12, P1, R11, R15, R12 ;  /* 0x0000000f0b0c7227 */ /* 0x000fc8000782000c */
[----:B------:R-:W-:Y:S01]  /*15c0*/  IMAD.X R9, R9, 0x1, R11, P0 ;  /* 0x0000000109097824 */ /* 0x000fe200000e060b */
[----:B------:R-:W-:-:S04]  /*15d0*/  IADD3 R13, P2, PT, R19, R12, RZ ;  /* 0x0000000c130d7210 */ /* 0x000fc80007f5e0ff */
[----:B------:R-:W-:Y:S01]  /*15e0*/  IADD3.X R9, PT, PT, RZ, RZ, R9, P2, P1 ;  /* 0x000000ffff097210 */ /* 0x000fe200017e2409 */
[----:B------:R-:W-:-:S04]  /*15f0*/  IMAD.WIDE.U32 R10, R13, UR6, RZ ;  /* 0x000000060d0a7c25 */ /* 0x000fc8000f8e00ff */
[----:B------:R-:W-:Y:S01]  /*1600*/  IMAD R12, R13, UR7, R11 ;  /* 0x000000070d0c7c24 */ /* 0x000fe2000f8e020b */
[----:B------:R-:W-:-:S03]  /*1610*/  IADD3 R11, P0, PT, RZ, -R10, RZ ;  /* 0x8000000aff0b7210 */ /* 0x000fc60007f1e0ff */
[----:B------:R-:W-:Y:S02]  /*1620*/  IMAD R10, R9, UR6, R12 ;  /* 0x00000006090a7c24 */ /* 0x000fe4000f8e020c */
[----:B------:R-:W-:-:S03]  /*1630*/  IMAD.HI.U32 R12, R13, R11, RZ ;  /* 0x0000000b0d0c7227 */ /* 0x000fc600078e00ff */
[----:B------:R-:W-:-:S05]  /*1640*/  IADD3.X R10, PT, PT, RZ, ~R10, RZ, P0, !PT ;  /* 0x8000000aff0a7210 */ /* 0x000fca00007fe4ff */
[----:B------:R-:W-:-:S04]  /*1650*/  IMAD.WIDE.U32 R12, P0, R13, R10, R12 ;  /* 0x0000000a0d0c7225 */ /* 0x000fc8000780000c */
[C---:B------:R-:W-:Y:S02]  /*1660*/  IMAD R14, R9.reuse, R10, RZ ;  /* 0x0000000a090e7224 */ /* 0x040fe400078e02ff */
[----:B------:R-:W-:-:S04]  /*1670*/  IMAD.HI.U32 R13, P1, R9, R11, R12 ;  /* 0x0000000b090d7227 */ /* 0x000fc8000782000c */
[----:B------:R-:W-:Y:S02]  /*1680*/  HFMA2 R11, -RZ, RZ, 0, 0 ;  /* 0x00000000ff0b7431 */ /* 0x000fe400000001ff */
[----:B------:R-:W-:Y:S01]  /*1690*/  IMAD.HI.U32 R10, R9, R10, RZ ;  /* 0x0000000a090a7227 */ /* 0x000fe200078e00ff */
[----:B------:R-:W-:-:S03]  /*16a0*/  IADD3 R13, P2, PT, R14, R13, RZ ;  /* 0x0000000d0e0d7210 */ /* 0x000fc60007f5e0ff */
[----:B------:R-:W-:Y:S02]  /*16b0*/  IMAD.X R9, R10, 0x1, R9, P0 ;  /* 0x000000010a097824 */ /* 0x000fe400000e0609 */
[----:B------:R-:W-:-:S03]  /*16c0*/  IMAD.HI.U32 R10, R13, R0, RZ ;  /* 0x000000000d0a7227 */ /* 0x000fc600078e00ff */
[----:B------:R-:W-:Y:S01]  /*16d0*/  IADD3.X R9, PT, PT, RZ, RZ, R9, P2, P1 ;  /* 0x000000ffff097210 */ /* 0x000fe200017e2409 */
[----:B------:R-:W-:-:S04]  /*16e0*/  IMAD.WIDE.U32 R10, R13, UR4, R10 ;  /* 0x000000040d0a7c25 */ /* 0x000fc8000f8e000a */
[C---:B------:R-:W-:Y:S02]  /*16f0*/  IMAD R13, R9.reuse, UR4, RZ ;  /* 0x00000004090d7c24 */ /* 0x040fe4000f8e02ff */
[----:B------:R-:W-:-:S04]  /*1700*/  IMAD.HI.U32 R10, P0, R9, R0, R10 ;  /* 0x00000000090a7227 */ /* 0x000fc8000780000a */
[----:B------:R-:W-:Y:S01]  /*1710*/  IMAD.HI.U32 R9, R9, UR4, RZ ;  /* 0x0000000409097c27 */ /* 0x000fe2000f8e00ff */
[----:B------:R-:W-:-:S03]  /*1720*/  IADD3 R13, P1, PT, R13, R10, RZ ;  /* 0x0000000a0d0d7210 */ /* 0x000fc60007f3e0ff */
[----:B------:R-:W-:Y:S02]  /*1730*/  IMAD.X R9, RZ, RZ, R9, P0 ;  /* 0x000000ffff097224 */ /* 0x000fe400000e0609 */
[----:B------:R-:W-:-:S03]  /*1740*/  IMAD.WIDE.U32 R10, R13, UR6, RZ ;  /* 0x000000060d0a7c25 */ /* 0x000fc6000f8e00ff */
[----:B------:R-:W-:Y:S01]  /*1750*/  IADD3.X R9, PT, PT, RZ, R9, RZ, P1, !PT ;  /* 0x00000009ff097210 */ /* 0x000fe20000ffe4ff */
[C---:B------:R-:W-:Y:S01]  /*1760*/  IMAD R12, R13.reuse, UR7, R11 ;  /* 0x000000070d0c7c24 */ /* 0x040fe2000f8e020b */
[----:B------:R-:W-:Y:S02]  /*1770*/  IADD3 R14, P1, PT, -R10, R0, RZ ;  /* 0x000000000a0e7210 */ /* 0x000fe40007f3e1ff */
[----:B------:R-:W-:Y:S01]  /*1780*/  IADD3 R0, P2, PT, R13, 0x1, RZ ;  /* 0x000000010d007810 */ /* 0x000fe20007f5e0ff */
[----:B------:R-:W-:Y:S01]  /*1790*/  IMAD R12, R9, UR6, R12 ;  /* 0x00000006090c7c24 */ /* 0x000fe2000f8e020c */
[----:B------:R-:W-:-:S03]  /*17a0*/  ISETP.GE.U32.AND P0, PT, R14, UR6, PT ;  /* 0x000000060e007c0c */ /* 0x000fc6000bf06070 */
[----:B------:R-:W-:Y:S01]  /*17b0*/  IMAD.X R10, RZ, RZ, R9, P2 ;  /* 0x000000ffff0a7224 */ /* 0x000fe200010e0609 */
[----:B------:R-:W-:Y:S02]  /*17c0*/  IADD3.X R15, PT, PT, ~R12, UR4, RZ, P1, !PT ;  /* 0x000000040c0f7c10 */ /* 0x000fe40008ffe5ff */
[----:B------:R-:W-:Y:S02]  /*17d0*/  IADD3 R11, P1, PT, R14, -UR6, RZ ;  /* 0x800000060e0b7c10 */ /* 0x000fe4000ff3e0ff */
[C---:B------:R-:W-:Y:S02]  /*17e0*/  ISETP.GE.U32.AND.EX P0, PT, R15.reuse, UR7, PT, P0 ;  /* 0x000000070f007c0c */ /* 0x040fe4000bf06100 */
[----:B------:R-:W-:Y:S02]  /*17f0*/  IADD3.X R12, PT, PT, R15, ~UR7, RZ, P1, !PT ;  /* 0x800000070f0c7c10 */ /* 0x000fe40008ffe4ff */
[----:B------:R-:W-:Y:S02]  /*1800*/  SEL R11, R11, R14, P0 ;  /* 0x0000000e0b0b7207 */ /* 0x000fe40000000000 */
[----:B------:R-:W-:-:S02]  /*1810*/  SEL R13, R0, R13, P0 ;  /* 0x0000000d000d7207 */ /* 0x000fc40000000000 */
[----:B------:R-:W-:Y:S02]  /*1820*/  SEL R12, R12, R15, P0 ;  /* 0x0000000f0c0c7207 */ /* 0x000fe40000000000 */
[----:B------:R-:W-:Y:S01]  /*1830*/  SEL R0, R10, R9, P0 ;  /* 0x000000090a007207 */ /* 0x000fe20000000000 */
[----:B------:R-:W-:Y:S01]  /*1840*/  IMAD.MOV.U32 R9, RZ, RZ, 0x0 ;  /* 0x00000000ff097424 */ /* 0x000fe200078e00ff */
[----:B------:R-:W-:Y:S02]  /*1850*/  ISETP.GE.U32.AND P0, PT, R11, UR6, PT ;  /* 0x000000060b007c0c */ /* 0x000fe4000bf06070 */
[----:B------:R-:W-:Y:S02]  /*1860*/  IADD3 R10, P2, PT, R13, 0x1, RZ ;  /* 0x000000010d0a7810 */ /* 0x000fe40007f5e0ff */
[----:B------:R-:W-:Y:S02]  /*1870*/  ISETP.NE.U32.AND P1, PT, RZ, UR6, PT ;  /* 0x00000006ff007c0c */ /* 0x000fe4000bf25070 */
[----:B------:R-:W-:-:S02]  /*1880*/  ISETP.GE.U32.AND.EX P0, PT, R12, UR7, PT, P0 ;  /* 0x000000070c007c0c */ /* 0x000fc4000bf06100 */
[-C--:B------:R-:W-:Y:S02]  /*1890*/  IADD3.X R11, PT, PT, RZ, R0.reuse, RZ, P2, !PT ;  /* 0x00000000ff0b7210 */ /* 0x080fe400017fe4ff */
[----:B------:R-:W-:Y:S02]  /*18a0*/  ISETP.NE.AND.EX P1, PT, RZ, UR7, PT, P1 ;  /* 0x00000007ff007c0c */ /* 0x000fe4000bf25310 */
[----:B------:R-:W-:Y:S02]  /*18b0*/  SEL R10, R10, R13, P0 ;  /* 0x0000000d0a0a7207 */ /* 0x000fe40000000000 */
[----:B------:R-:W-:Y:S02]  /*18c0*/  SEL R11, R11, R0, P0 ;  /* 0x000000000b0b7207 */ /* 0x000fe40000000000 */
[----:B------:R-:W-:Y:S02]  /*18d0*/  SEL R10, R10, 0xffffffff, P1 ;  /* 0xffffffff0a0a7807 */ /* 0x000fe40000800000 */
[----:B------:R-:W-:Y:S01]  /*18e0*/  SEL R11, R11, 0xffffffff, P1 ;  /* 0xffffffff0b0b7807 */ /* 0x000fe20000800000 */
[----:B------:R-:W-:Y:S06]  /*18f0*/  RET.REL.NODEC R8 `(_Z26voxel_align_v2_grad_kernelPKfS0_S0_S0_PfS1_iiiiiiii) ;  /* 0xffffffe408c07950 */ /* 0x000fec0003c3ffff */
        .weak           $__internal_1_$__cuda_sm20_rem_u64
        .type           $__internal_1_$__cuda_sm20_rem_u64,@function
        .size           $__internal_1_$__cuda_sm20_rem_u64,(.L_x_37 - $__internal_1_$__cuda_sm20_rem_u64)
$__internal_1_$__cuda_sm20_rem_u64:
        /* <DEDUP_REMOVED lines=14> */
[----:B------:R-:W-:-:S05]  /*19e0*/  IMAD.HI.U32 R14, P1, R13, R17, R14 ;  /* 0x000000110d0e7227 */ /* 0x000fca000782000e */
[----:B------:R-:W-:Y:S01]  /*19f0*/  IADD3 R15, P2, PT, R21, R14, RZ ;  /* 0x0000000e150f7210 */ /* 0x000fe20007f5e0ff */
[----:B------:R-:W-:-:S04]  /*1a00*/  IMAD.X R14, R19, 0x1, R13, P0 ;  /* 0x00000001130e7824 */ /* 0x000fc800000e060d */
[----:B------:R-:W-:Y:S01]  /*1a10*/  IMAD.WIDE.U32 R12, R15, UR6, RZ ;  /* 0x000000060f0c7c25 */ /* 0x000fe2000f8e00ff */
[----:B------:R-:W-:-:S03]  /*1a20*/  IADD3.X R17, PT, PT, RZ, RZ, R14, P2, P1 ;  /* 0x000000ffff117210 */ /* 0x000fc600017e240e */
        /* <DEDUP_REMOVED lines=14> */
[----:B------:R-:W-:-:S04]  /*1b10*/  IMAD.WIDE.U32 R12, R15, R11, R12 ;  /* 0x0000000b0f0c7225 */ /* 0x000fc800078e000c */
[C---:B------:R-:W-:Y:S02]  /*1b20*/  IMAD R15, R17.reuse, R11, RZ ;  /* 0x0000000b110f7224 */ /* 0x040fe400078e02ff */
[----:B------:R-:W-:-:S04]  /*1b30*/  IMAD.HI.U32 R12, P0, R17, R0, R12 ;  /* 0x00000000110c7227 */ /* 0x000fc8000780000c */
[----:B------:R-:W-:Y:S01]  /*1b40*/  IMAD.HI.U32 R14, R17, R11, RZ ;  /* 0x0000000b110e7227 */ /* 0x000fe200078e00ff */
[----:B------:R-:W-:-:S03]  /*1b50*/  IADD3 R15, P1, PT, R15, R12, RZ ;  /* 0x0000000c0f0f7210 */ /* 0x000fc60007f3e0ff */
[----:B------:R-:W-:Y:S02]  /*1b60*/  IMAD.X R14, RZ, RZ, R14, P0 ;  /* 0x000000ffff0e7224 */ /* 0x000fe400000e060e */
[----:B------:R-:W-:-:S03]  /*1b70*/  IMAD.WIDE.U32 R12, R15, UR6, RZ ;  /* 0x000000060f0c7c25 */ /* 0x000fc6000f8e00ff */
[----:B------:R-:W-:Y:S01]  /*1b80*/  IADD3.X R14, PT, PT, RZ, R14, RZ, P1, !PT ;  /* 0x0000000eff0e7210 */ /* 0x000fe20000ffe4ff */
[----:B------:R-:W-:Y:S01]  /*1b90*/  IMAD R15, R15, UR7, R13 ;  /* 0x000000070f0f7c24 */ /* 0x000fe2000f8e020d */
[----:B------:R-:W-:-:S03]  /*1ba0*/  IADD3 R0, P1, PT, -R12, R0, RZ ;  /* 0x000000000c007210 */ /* 0x000fc60007f3e1ff */
[----:B------:R-:W-:Y:S01]  /*1bb0*/  IMAD R14, R14, UR6, R15 ;  /* 0x000000060e0e7c24 */ /* 0x000fe2000f8e020f */
[----:B------:R-:W-:-:S03]  /*1bc0*/  ISETP.GE.U32.AND P0, PT, R0, UR6, PT ;  /* 0x0000000600007c0c */ /* 0x000fc6000bf06070 */
[----:B------:R-:W-:Y:S01]  /*1bd0*/  IMAD.X R13, R11, 0x1, ~R14, P1 ;  /* 0x000000010b0d7824 */ /* 0x000fe200008e0e0e */
[----:B------:R-:W-:-:S04]  /*1be0*/  IADD3 R11, P1, PT, R0, -UR6, RZ ;  /* 0x80000006000b7c10 */ /* 0x000fc8000ff3e0ff */
[C---:B------:R-:W-:Y:S02]  /*1bf0*/  ISETP.GE.U32.AND.EX P0, PT, R13.reuse, UR7, PT, P0 ;  /* 0x000000070d007c0c */ /* 0x040fe4000bf06100 */
[----:B------:R-:W-:Y:S02]  /*1c00*/  IADD3.X R12, PT, PT, R13, ~UR7, RZ, P1, !PT ;  /* 0x800000070d0c7c10 */ /* 0x000fe40008ffe4ff */
[----:B------:R-:W-:Y:S02]  /*1c10*/  SEL R11, R11, R0, P0 ;  /* 0x000000000b0b7207 */ /* 0x000fe40000000000 */
[----:B------:R-:W-:Y:S02]  /*1c20*/  SEL R12, R12, R13, P0 ;  /* 0x0000000d0c0c7207 */ /* 0x000fe40000000000 */
[C---:B------:R-:W-:Y:S02]  /*1c30*/  ISETP.GE.U32.AND P0, PT, R11.reuse, UR6, PT ;  /* 0x000000060b007c0c */ /* 0x040fe4000bf06070 */
[----:B------:R-:W-:-:S02]  /*1c40*/  IADD3 R0, P2, PT, R11, -UR6, RZ ;  /* 0x800000060b007c10 */ /* 0x000fc4000ff5e0ff */
[C---:B------:R-:W-:Y:S02]  /*1c50*/  ISETP.GE.U32.AND.EX P0, PT, R12.reuse, UR7, PT, P0 ;  /* 0x000000070c007c0c */ /* 0x040fe4000bf06100 */
[----:B------:R-:W-:Y:S02]  /*1c60*/  ISETP.NE.U32.AND P1, PT, RZ, UR6, PT ;  /* 0x00000006ff007c0c */ /* 0x000fe4000bf25070 */
[----:B------:R-:W-:Y:S02]  /*1c70*/  IADD3.X R13, PT, PT, R12, ~UR7, RZ, P2, !PT ;  /* 0x800000070c0d7c10 */ /* 0x000fe400097fe4ff */
[----:B------:R-:W-:Y:S02]  /*1c80*/  SEL R0, R0, R11, P0 ;  /* 0x0000000b00007207 */ /* 0x000fe40000000000 */
[----:B------:R-:W-:Y:S02]  /*1c90*/  MOV R11, 0x0 ;  /* 0x00000000000b7802 */ /* 0x000fe40000000f00 */
[----:B------:R-:W-:-:S02]  /*1ca0*/  ISETP.NE.AND.EX P1, PT, RZ, UR7, PT, P1 ;  /* 0x00000007ff007c0c */ /* 0x000fc4000bf25310 */
[----:B------:R-:W-:Y:S02]  /*1cb0*/  SEL R13, R13, R12, P0 ;  /* 0x0000000c0d0d7207 */ /* 0x000fe40000000000 */
[----:B------:R-:W-:Y:S02]  /*1cc0*/  SEL R0, R0, 0xffffffff, P1 ;  /* 0xffffffff00007807 */ /* 0x000fe40000800000 */
[----:B------:R-:W-:Y:S01]  /*1cd0*/  SEL R13, R13, 0xffffffff, P1 ;  /* 0xffffffff0d0d7807 */ /* 0x000fe20000800000 */
[----:B------:R-:W-:Y:S06]  /*1ce0*/  RET.REL.NODEC R10 `(_Z26voxel_align_v2_grad_kernelPKfS0_S0_S0_PfS1_iiiiiiii) ;  /* 0xffffffe00ac47950 */ /* 0x000fec0003c3ffff */
.L_x_13:
[----:B------:R-:W-:-:S00]  /*1cf0*/  BRA `(.L_x_13) ;  /* 0xfffffffc00fc7947 */ /* 0x000fc0000383ffff */
[----:B------:R-:W-:-:S00]  /*1d00*/  NOP ;  /* 0x0000000000007918 */ /* 0x000fc00000000000 */
[----:B------:R-:W-:-:S00]  /*1d10*/  NOP ;  /* 0x0000000000007918 */ /* 0x000fc00000000000 */
[----:B------:R-:W-:-:S00]  /*1d20*/  NOP ;  /* 0x0000000000007918 */ /* 0x000fc00000000000 */
[----:B------:R-:W-:-:S00]  /*1d30*/  NOP ;  /* 0x0000000000007918 */ /* 0x000fc00000000000 */
[----:B------:R-:W-:-:S00]  /*1d40*/  NOP ;  /* 0x0000000000007918 */ /* 0x000fc00000000000 */
[----:B------:R-:W-:-:S00]  /*1d50*/  NOP ;  /* 0x0000000000007918 */ /* 0x000fc00000000000 */
[----:B------:R-:W-:-:S00]  /*1d60*/  NOP ;  /* 0x0000000000007918 */ /* 0x000fc00000000000 */
[----:B------:R-:W-:-:S00]  /*1d70*/  NOP ;  /* 0x0000000000007918 */ /* 0x000fc00000000000 */
.L_x_37:


//--------------------- .text._Z21voxel_align_v2_kernelPKfS0_S0_Pfiiiiiiii --------------------------
	.section	.text._Z21voxel_align_v2_kernelPKfS0_S0_Pfiiiiiiii,"ax",@progbits
	.align	128
        .global         _Z21voxel_align_v2_kernelPKfS0_S0_Pfiiiiiiii
        .type           _Z21voxel_align_v2_kernelPKfS0_S0_Pfiiiiiiii,@function
        .size           _Z21voxel_align_v2_kernelPKfS0_S0_Pfiiiiiiii,(.L_x_39 - _Z21voxel_align_v2_kernelPKfS0_S0_Pfiiiiiiii)
        .other          _Z21voxel_align_v2_kernelPKfS0_S0_Pfiiiiiiii,@"STO_CUDA_ENTRY STV_DEFAULT"
_Z21voxel_align_v2_kernelPKfS0_S0_Pfiiiiiiii:
.text._Z21voxel_align_v2_kernelPKfS0_S0_Pfiiiiiiii:
        /* <DEDUP_REMOVED lines=34> */
.L_x_14:
[----:B------:R-:W-:Y:S01]  /*0220*/  MOV R0, R6 ;  /* 0x0000000600007202 */ /* 0x000fe20000000f00 */
[----:B------:R-:W-:Y:S01]  /*0230*/  UMOV UR6, UR9 ;  /* 0x0000000900067c82 */ /* 0x000fe20008000000 */
[----:B------:R-:W-:-:S07]  /*0240*/  MOV R8, 0x260 ;  /* 0x0000026000087802 */ /* 0x000fce0000000f00 */
[----:B------:R-:W-:Y:S05]  /*0250*/  CALL.REL.NOINC `($__internal_2_$__cuda_sm20_div_u64) ;  /* 0x0000001000a07944 */ /* 0x000fea0003c00000 */
[----:B------:R-:W-:Y:S02]  /*0260*/  IMAD.MOV.U32 R2, RZ, RZ, R10 ;  /* 0x000000ffff027224 */ /* 0x000fe400078e000a */
[----:B------:R-:W-:-:S07]  /*0270*/  IMAD.MOV.U32 R3, RZ, RZ, R11 ;  /* 0x000000ffff037224 */ /* 0x000fce00078e000b */
.L_x_15:
        /* <DEDUP_REMOVED lines=23> */
.L_x_16:
[----:B------:R-:W-:Y:S01]  /*03f0*/  IMAD.MOV.U32 R0, RZ, RZ, R6 ;  /* 0x000000ffff007224 */ /* 0x000fe200078e0006 */
[----:B------:R-:W-:Y:S01]  /*0400*/  MOV R8, 0x430 ;  /* 0x0000043000087802 */ /* 0x000fe20000000f00 */
[----:B------:R-:W-:-:S06]  /*0410*/  UMOV UR6, UR8 ;  /* 0x0000000800067c82 */ /* 0x000fcc0008000000 */
[----:B------:R-:W-:Y:S05]  /*0420*/  CALL.REL.NOINC `($__internal_2_$__cuda_sm20_div_u64) ;  /* 0x00000010002c7944 */ /* 0x000fea0003c00000 */
.L_x_17:
        /* <DEDUP_REMOVED lines=24> */
.L_x_18:
[----:B------:R-:W-:Y:S01]  /*05b0*/  IMAD.MOV.U32 R0, RZ, RZ, R10 ;  /* 0x000000ffff007224 */ /* 0x000fe200078e000a */
[----:B------:R-:W-:Y:S01]  /*05c0*/  MOV R10, 0x600 ;  /* 0x00000600000a7802 */ /* 0x000fe20000000f00 */
[----:B------:R-:W0:Y:S01]  /*05d0*/  LDCU UR6, c[0x0][0x3b4] ;  /* 0x00007680ff0677ac */ /* 0x000e220008000800 */
[----:B------:R-:W-:-:S05]  /*05e0*/  UMOV UR7, UR10 ;  /* 0x0000000a00077c82 */ /* 0x000fca0008000000 */
[----:B0-----:R-:W-:Y:S05]  /*05f0*/  CALL.REL.NOINC `($__internal_3_$__cuda_sm20_rem_u64) ;  /* 0x0000001000c47944 */ /* 0x001fea0003c00000 */
[----:B------:R-:W-:Y:S01]  /*0600*/  MOV R4, R12 ;  /* 0x0000000c00047202 */ /* 0x000fe20000000f00 */
[----:B------:R-:W-:-:S07]  /*0610*/  IMAD.MOV.U32 R5, RZ, RZ, R13 ;  /* 0x000000ffff057224 */ /* 0x000fce00078e000d */
.L_x_19:
        /* <DEDUP_REMOVED lines=9> */
[----:B0-----:R-:W-:Y:S02]  /*06b0*/  HFMA2 R8, -RZ, RZ, 0, 0 ;  /* 0x00000000ff087431 */ /* 0x001fe400000001ff */
[----:B-1----:R-:W-:-:S04]  /*06c0*/  IMAD.MOV R11, RZ, RZ, -R9 ;  /* 0x000000ffff0b7224 */ /* 0x002fc800078e0a09 */
        /* <DEDUP_REMOVED lines=8> */
[----:B------:R-:W-:Y:S02]  /*0750*/  ISETP.GE.U32.AND P1, PT, R9, UR6, PT ;  /* 0x0000000609007c0c */ /* 0x000fe4000bf26070 */
[----:B------:R-:W-:-:S11]  /*0760*/  MOV R9, RZ ;  /* 0x000000ff00097202 */ /* 0x000fd60000000f00 */
[----:B------:R-:W-:Y:S02]  /*0770*/  @P1 IADD3 R10, PT, PT, R10, 0x1, RZ ;  /* 0x000000010a0a1810 */ /* 0x000fe40007ffe0ff */
[----:B------:R-:W-:-:S05]  /*0780*/  @!P2 LOP3.LUT R10, RZ, UR6, RZ, 0x33, !PT ;  /* 0x00000006ff0aac12 */ /* 0x000fca000f8e33ff */
[----:B------:R-:W-:-:S04]  /*0790*/  IMAD.MOV R11, RZ, RZ, -R10 ;  /* 0x000000ffff0b7224 */ /* 0x000fc800078e0a0a */
[----:B------:R-:W-:Y:S02]  /*07a0*/  IMAD R8, R11, UR6, R6 ;  /* 0x000000060b087c24 */ /* 0x000fe4000f8e0206 */
[----:B------:R-:W-:Y:S01]  /*07b0*/  IMAD.MOV.U32 R11, RZ, RZ, RZ ;  /* 0x000000ffff0b7224 */ /* 0x000fe200078e00ff */
[----:B------:R-:W-:Y:S06]  /*07c0*/  BRA `(.L_x_21) ;  /* 0x0000000000347947 */ /* 0x000fec0003800000 */
.L_x_20:
[----:B------:R-:W-:Y:S01]  /*07d0*/  MOV R0, R6 ;  /* 0x0000000600007202 */ /* 0x000fe20000000f00 */
[----:B------:R-:W0:Y:S01]  /*07e0*/  LDCU UR6, c[0x0][0x3b0] ;  /* 0x00007600ff0677ac */ /* 0x000e220008000800 */
[----:B------:R-:W-:Y:S01]  /*07f0*/  MOV R8, 0x820 ;  /* 0x0000082000087802 */ /* 0x000fe20000000f00 */
[----:B------:R-:W-:-:S06]  /*0800*/  UMOV UR7, UR11 ;  /* 0x0000000b00077c82 */ /* 0x000fcc0008000000 */
[----:B0-----:R-:W-:Y:S05]  /*0810*/  CALL.REL.NOINC `($__internal_2_$__cuda_sm20_div_u64) ;  /* 0x0000000c00307944 */ /* 0x001fea0003c00000 */
[----:B------:R-:W0:Y:S01]  /*0820*/  LDCU UR4, c[0x0][0x3b0] ;  /* 0x00007600ff0477ac */ /* 0x000e220008000800 */
[----:B------:R-:W-:Y:S01]  /*0830*/  IADD3 R13, P0, PT, RZ, -R10, RZ ;  /* 0x8000000aff0d7210 */ /* 0x000fe20007f1e0ff */
[----:B------:R-:W-:-:S04]  /*0840*/  HFMA2 R7, -RZ, RZ, 0, 0 ;  /* 0x00000000ff077431 */ /* 0x000fc800000001ff */
[----:B------:R-:W-:-:S04]  /*0850*/  IMAD.X R0, RZ, RZ, ~R11, P0 ;  /* 0x000000ffff007224 */ /* 0x000fc800000e0e0b */
[----:B0-----:R-:W-:Y:S02]  /*0860*/  IMAD R0, R0, UR4, RZ ;  /* 0x0000000400007c24 */ /* 0x001fe4000f8e02ff */
[----:B------:R-:W-:-:S04]  /*0870*/  IMAD.WIDE.U32 R8, R13, UR4, R6 ;  /* 0x000000040d087c25 */ /* 0x000fc8000f8e0006 */
[----:B------:R-:W-:-:S04]  /*0880*/  IMAD R13, R13, UR11, R0 ;  /* 0x0000000b0d0d7c24 */ /* 0x000fc8000f8e0200 */
[----:B------:R-:W-:-:S07]  /*0890*/  IMAD.IADD R9, R9, 0x1, R13 ;  /* 0x0000000109097824 */ /* 0x000fce00078e020d */
.L_x_21:
[----:B------:R-:W-:-:S04]  /*08a0*/  USHF.R.S32.HI UR7, URZ, 0x1f, UR5 ;  /* 0x0000001fff077899 */ /* 0x000fc80008011405 */
[----:B------:R-:W-:-:S09]  /*08b0*/  UISETP.NE.U32.AND UP0, UPT, UR7, URZ, UPT ;  /* 0x000000ff0700728c */ /* 0x000fd2000bf05070 */
[----:B------:R-:W-:Y:S05]  /*08c0*/  BRA.U UP0, `(.L_x_22) ;  /* 0x0000000100507547 */ /* 0x000fea000b800000 */
[----:B------:R-:W0:Y:S01]  /*08d0*/  I2F.U32.RP R0, UR5 ;  /* 0x0000000500007d06 */ /* 0x000e220008209000 */
[----:B------:R-:W-:Y:S01]  /*08e0*/  IMAD R11, RZ, RZ, -UR5 ;  /* 0x80000005ff0b7e24 */ /* 0x000fe2000f8e02ff */
[----:B------:R-:W-:-:S06]  /*08f0*/  ISETP.NE.U32.AND P1, PT, RZ, UR5, PT ;  /* 0x00000005ff007c0c */ /* 0x000fcc000bf25070 */
[----:B0-----:R-:W0:Y:S02]  /*0900*/  MUFU.RCP R0, R0 ;  /* 0x0000000000007308 */ /* 0x001e240000001000 */
[----:B0-----:R-:W-:-:S06]  /*0910*/  IADD3 R12, PT, PT, R0, 0xffffffe, RZ ;  /* 0x0ffffffe000c7810 */ /* 0x001fcc0007ffe0ff */
[----:B------:R0:W1:Y:S02]  /*0920*/  F2I.FTZ.U32.TRUNC.NTZ R13, R12 ;  /* 0x0000000c000d7305 */ /* 0x000064000021f000 */
[----:B0-----:R-:W-:Y:S01]  /*0930*/  MOV R12, RZ ;  /* 0x000000ff000c7202 */ /* 0x001fe20000000f00 */
[----:B-1----:R-:W-:-:S04]  /*0940*/  IMAD R11, R11, R13, RZ ;  /* 0x0000000d0b0b7224 */ /* 0x002fc800078e02ff */
[----:B------:R-:W-:-:S06]  /*0950*/  IMAD.HI.U32 R13, R13, R11, R12 ;  /* 0x0000000b0d0d7227 */ /* 0x000fcc00078e000c */
[----:B------:R-:W-:-:S04]  /*0960*/  IMAD.HI.U32 R13, R13, R10, RZ ;  /* 0x0000000a0d0d7227 */ /* 0x000fc800078e00ff */
[----:B------:R-:W-:-:S04]  /*0970*/  IMAD.MOV R13, RZ, RZ, -R13 ;  /* 0x000000ffff0d7224 */ /* 0x000fc800078e0a0d */
[----:B------:R-:W-:Y:S02]  /*0980*/  IMAD R10, R13, UR5, R10 ;  /* 0x000000050d0a7c24 */ /* 0x000fe4000f8e020a */
[----:B------:R-:W-:-:S03]  /*0990*/  IMAD.MOV.U32 R13, RZ, RZ, RZ ;  /* 0x000000ffff0d7224 */ /* 0x000fc600078e00ff */
[----:B------:R-:W-:-:S13]  /*09a0*/  ISETP.GE.U32.AND P0, PT, R10, UR5, PT ;  /* 0x000000050a007c0c */ /* 0x000fda000bf06070 */
[----:B------:R-:W-:-:S04]  /*09b0*/  @P0 IADD3 R10, PT, PT, R10, -UR5, RZ ;  /* 0x800000050a0a0c10 */ /* 0x000fc8000fffe0ff */
[----:B------:R-:W-:-:S13]  /*09c0*/  ISETP.GE.U32.AND P0, PT, R10, UR5, PT ;  /* 0x000000050a007c0c */ /* 0x000fda000bf06070 */
[----:B------:R-:W-:Y:S01]  /*09d0*/  @P0 VIADD R10, R10, -UR5 ;  /* 0x800000050a0a0c36 */ /* 0x000fe20008000000 */
[----:B------:R-:W-:-:S04]  /*09e0*/  @!P1 LOP3.LUT R10, RZ, UR5, RZ, 0x33, !PT ;  /* 0x00000005ff0a9c12 */ /* 0x000fc8000f8e33ff */
[----:B------:R-:W-:Y:S01]  /*09f0*/  MOV R12, R10 ;  /* 0x0000000a000c7202 */ /* 0x000fe20000000f00 */
[----:B------:R-:W-:Y:S06]  /*0a00*/  BRA `(.L_x_23) ;  /* 0x0000000000107947 */ /* 0x000fec0003800000 */
.L_x_22:
[----:B------:R-:W-:Y:S01]  /*0a10*/  MOV R0, R10 ;  /* 0x0000000a00007202 */ /* 0x000fe20000000f00 */
[----:B------:R-:W-:Y:S01]  /*0a20*/  UMOV UR6, UR5 ;  /* 0x0000000500067c82 */ /* 0x000fe20008000000 */
[----:B------:R-:W-:-:S07]  /*0a30*/  MOV R10, 0xa50 ;  /* 0x00000a50000a7802 */ /* 0x000fce0000000f00 */
[----:B------:R-:W-:Y:S05]  /*0a40*/  CALL.REL.NOINC `($__internal_3_$__cuda_sm20_rem_u64) ;  /* 0x0000000c00b07944 */ /* 0x000fea0003c00000 */
.L_x_23:
        /* <DEDUP_REMOVED lines=8> */
[----:B------:R-:W-:Y:S01]  /*0ad0*/  IMAD R17, R3, R11, RZ ;  /* 0x0000000b03117224 */ /* 0x000fe200078e02ff */
[----:B------:R-:W-:Y:S01]  /*0ae0*/  MOV R15, R9 ;  /* 0x00000009000f7202 */ /* 0x000fe20000000f00 */
[----:B------:R-:W-:Y:S01]  /*0af0*/  IMAD.WIDE.U32 R6, R2, R11, RZ ;  /* 0x0000000b02067225 */ /* 0x000fe200078e00ff */
[----:B------:R-:W1:Y:S03]  /*0b00*/  LDCU.64 UR6, c[0x0][0x3a8] ;  /* 0x00007500ff0677ac */ /* 0x000e660008000a00 */
[----:B------:R-:W-:Y:S01]  /*0b10*/  IMAD.IADD R0, R7, 0x1, R17 ;  /* 0x0000000107007824 */ /* 0x000fe200078e0211 */
[----:B------:R-:W2:Y:S01]  /*0b20*/  LDCU.64 UR12, c[0x0][0x358] ;  /* 0x00006b00ff0c77ac */ /* 0x000ea20008000a00 */
[----:B------:R-:W-:Y:S01]  /*0b30*/  IMAD.MOV.U32 R14, RZ, RZ, R8 ;  /* 0x000000ffff0e7224 */ /* 0x000fe200078e0008 */
[----:B------:R-:W3:Y:S01]  /*0b40*/  LDCU.64 UR16, c[0x0][0x398] ;  /* 0x00007300ff1077ac */ /* 0x000ee20008000a00 */
[----:B------:R-:W4:Y:S01]  /*0b50*/  LDCU.64 UR14, c[0x0][0x388] ;  /* 0x00007100ff0e77ac */ /* 0x000f220008000a00 */
[----:B0-----:R-:W-:-:S02]  /*0b60*/  IMAD R17, R3, UR20, RZ ;  /* 0x0000001403117c24 */ /* 0x001fc4000f8e02ff */
[C---:B------:R-:W-:Y:S02]  /*0b70*/  IMAD R3, R0.reuse, UR21, RZ ;  /* 0x0000001500037c24 */ /* 0x040fe4000f8e02ff */
[----:B------:R-:W-:Y:S01]  /*0b80*/  IMAD R7, R0, UR20, RZ ;  /* 0x0000001400077c24 */ /* 0x000fe2000f8e02ff */
[----:B-1----:R-:W-:Y:S01]  /*0b90*/  UIMAD.WIDE UR4, UR7, UR6, URZ ;  /* 0x00000006070472a5 */ /* 0x002fe2000f8e02ff */
[C---:B------:R-:W-:Y:S01]  /*0ba0*/  IMAD.WIDE.U32 R4, R6.reuse, UR21, R4 ;  /* 0x0000001506047c25 */ /* 0x040fe2000f8e0004 */
[----:B------:R-:W-:Y:S02]  /*0bb0*/  UIMAD UR9, UR7, UR21, URZ ;  /* 0x00000015070972a4 */ /* 0x000fe4000f8e02ff */
[----:B------:R-:W-:Y:S02]  /*0bc0*/  UIMAD UR8, UR7, UR20, URZ ;  /* 0x00000014070872a4 */ /* 0x000fe4000f8e02ff */
[----:B------:R-:W-:Y:S01]  /*0bd0*/  IMAD.WIDE.U32 R8, R6, UR20, R14 ;  /* 0x0000001406087c25 */ /* 0x000fe2000f8e000e */
[----:B------:R-:W-:-:S03]  /*0be0*/  UIMAD.WIDE UR6, UR23, UR22, URZ ;  /* 0x00000016170672a5 */ /* 0x000fc6000f8e02ff */
[C---:B------:R-:W-:Y:S02]  /*0bf0*/  IMAD R3, R6.reuse, UR10, R3 ;  /* 0x0000000a06037c24 */ /* 0x040fe4000f8e0203 */
[----:B------:R-:W-:Y:S02]  /*0c00*/  IMAD R19, R6, UR11, R7 ;  /* 0x0000000b06137c24 */ /* 0x000fe4000f8e0207 */
[----:B------:R-:W-:-:S03]  /*0c10*/  IMAD.WIDE.U32 R14, R2, UR20, R14 ;  /* 0x00000014020e7c25 */ /* 0x000fc6000f8e000e */
[----:B------:R-:W-:Y:S01]  /*0c20*/  IADD3 R9, PT, PT, R9, R19, RZ ;  /* 0x0000001309097210 */ /* 0x000fe20007ffe0ff */
[----:B------:R-:W-:Y:S01]  /*0c30*/  IMAD R21, R2, UR11, R17 ;  /* 0x0000000b02157c24 */ /* 0x000fe2000f8e0211 */
[----:B------:R-:W-:Y:S01]  /*0c40*/  IADD3 R2, PT, PT, R5, R3, RZ ;  /* 0x0000000305027210 */ /* 0x000fe20007ffe0ff */
[C---:B------:R-:W-:Y:S01]  /*0c50*/  IMAD R17, R4.reuse, UR5, RZ ;  /* 0x0000000504117c24 */ /* 0x040fe2000f8e02ff */
[----:B------:R-:W0:Y:S01]  /*0c60*/  LDCU.64 UR10, c[0x0][0x390] ;  /* 0x00007200ff0a77ac */ /* 0x000e220008000a00 */
[----:B------:R-:W-:-:S04]  /*0c70*/  IMAD.WIDE.U32 R6, R4, UR4, R12 ;  /* 0x0000000404067c25 */ /* 0x000fc8000f8e000c */
[----:B------:R-:W-:Y:S02]  /*0c80*/  IMAD.IADD R0, R15, 0x1, R21 ;  /* 0x000000010f007824 */ /* 0x000fe400078e0215 */
[----:B------:R-:W-:Y:S02]  /*0c90*/  IMAD R3, R14, UR7, RZ ;  /* 0x000000070e037c24 */ /* 0x000fe4000f8e02ff */
[----:B------:R-:W-:-:S04]  /*0ca0*/  IMAD.WIDE.U32 R4, R8, UR4, R12 ;  /* 0x0000000408047c25 */ /* 0x000fc8000f8e000c */
[----:B------:R-:W-:Y:S02]  /*0cb0*/  HFMA2 R13, -RZ, RZ, 0, 0 ;  /* 0x00000000ff0d7431 */ /* 0x000fe400000001ff */
[----:B------:R-:W-:Y:S02]  /*0cc0*/  IMAD R8, R8, UR5, RZ ;  /* 0x0000000508087c24 */ /* 0x000fe4000f8e02ff */
[----:B------:R-:W-:Y:S02]  /*0cd0*/  IMAD R19, R0, UR6, R3 ;  /* 0x0000000600137c24 */ /* 0x000fe4000f8e0203 */
[----:B------:R-:W-:Y:S02]  /*0ce0*/  IMAD R17, R2, UR4, R17 ;  /* 0x0000000402117c24 */ /* 0x000fe4000f8e0211 */
[----:B------:R-:W-:-:S04]  /*0cf0*/  IMAD.WIDE.U32 R2, R14, UR6, RZ ;  /* 0x000000060e027c25 */ /* 0x000fc8000f8e00ff */
[----:B------:R-:W-:Y:S01]  /*0d00*/  IMAD R9, R9, UR4, R8 ;  /* 0x0000000409097c24 */ /* 0x000fe2000f8e0208 */
[----:B------:R-:W-:Y:S01]  /*0d10*/  IADD3 R12, PT, PT, R3, R19, RZ ;  /* 0x00000013030c7210 */ /* 0x000fe20007ffe0ff */
[----:B------:R-:W-:Y:S02]  /*0d20*/  IMAD.MOV R0, RZ, RZ, -R11 ;  /* 0x000000ffff007224 */ /* 0x000fe400078e0a0b */
[----:B------:R-:W-:Y:S01]  /*0d30*/  IMAD.MOV.U32 R15, RZ, RZ, RZ ;  /* 0x000000ffff0f7224 */ /* 0x000fe200078e00ff */
[----:B------:R-:W-:Y:S01]  /*0d40*/  IADD3 R16, PT, PT, R5, R9, RZ ;  /* 0x0000000905107210 */ /* 0x000fe20007ffe0ff */
[----:B0-234-:R-:W-:-:S07]  /*0d50*/  IMAD.IADD R14, R7, 0x1, R17 ;  /* 0x00000001070e7824 */ /* 0x01dfce00078e0211 */
.L_x_34:
[----:B0123--:R-:W0:Y:S01]  /*0d60*/  LDC.64 R10, c[0x0][0x380] ;  /* 0x0000e000ff0a7b82 */ /* 0x00fe220000000a00 */
[----:B------:R-:W-:-:S04]  /*0d70*/  IADD3 R8, P0, PT, R15, R6, RZ ;  /* 0x000000060f087210 */ /* 0x000fc80007f1e0ff */
[----:B------:R-:W-:-:S05]  /*0d80*/  LEA.HI.X.SX32 R9, R15, R14, 0x1, P0 ;  /* 0x0000000e0f097211 */ /* 0x000fca00000f0eff */
[----:B------:R-:W-:Y:S02]  /*0d90*/  IMAD R19, R9, 0xc, RZ ;  /* 0x0000000c09137824 */ /* 0x000fe400078e02ff */
[----:B0-----:R-:W-:-:S04]  /*0da0*/  IMAD.WIDE.U32 R10, R8, 0xc, R10 ;  /* 0x0000000c080a7825 */ /* 0x001fc800078e000a */
[----:B------:R-:W-:Y:S01]  /*0db0*/  IMAD.IADD R19, R11, 0x1, R19 ;  /* 0x000000010b137824 */ /* 0x000fe200078e0213 */
[----:B------:R-:W-:-:S05]  /*0dc0*/  MOV R18, R10 ;  /* 0x0000000a00127202 */ /* 0x000fca0000000f00 */
[----:B------:R-:W2:Y:S01]  /*0dd0*/  LDG.E R10, desc[UR12][R18.64+0x8] ;  /* 0x0000080c120a7981 */ /* 0x000ea2000c1e1900 */
[----:B------:R-:W-:Y:S01]  /*0de0*/  VIADD R0, R0, 0x1 ;  /* 0x0000000100007836 */ /* 0x000fe20000000000 */
[----:B------:R-:W-:Y:S04]  /*0df0*/  BSSY.RECONVERGENT B0, `(.L_x_24) ;  /* 0x0000069000007945 */ /* 0x000fe80003800200 */
[----:B------:R-:W-:Y:S02]  /*0e00*/  ISETP.NE.AND P5, PT, R0, RZ, PT ;  /* 0x000000ff0000720c */ /* 0x000fe40003fa5270 */
[----:B--2---:R-:W-:-:S04]  /*0e10*/  FSETP.GEU.AND P0, PT, R10, 1, PT ;  /* 0x3f8000000a00780b */ /* 0x004fc80003f0e000 */
[----:B------:R-:W-:-:S13]  /*0e20*/  FSETP.LTU.OR P0, PT, R10, RZ, P0 ;  /* 0x000000ff0a00720b */ /* 0x000fda0000709400 */
[----:B-----5:R-:W-:Y:S05]  /*0e30*/  @P0 BRA `(.L_x_25) ;  /* 0x0000000400900947 */ /* 0x020fea0003800000 */
[----:B------:R-:W2:Y:S04]  /*0e40*/  LDG.E R10, desc[UR12][R18.64] ;  /* 0x0000000c120a7981 */ /* 0x000ea8000c1e1900 */
[----:B------:R-:W3:Y:S01]  /*0e50*/  LDG.E R11, desc[UR12][R18.64+0x4] ;  /* 0x0000040c120b7981 */ /* 0x000ee2000c1e1900 */
[C---:B------:R-:W-:Y:S02]  /*0e60*/  IADD3 R17, P1, PT, R13.reuse, R4, RZ ;  /* 0x000000040d117210 */ /* 0x040fe40007f3e0ff */
[----:B------:R-:W-:Y:S02]  /*0e70*/  LEA R20, P0, R8, UR14, 0x2 ;  /* 0x0000000e08147c11 */ /* 0x000fe4000f8010ff */
[----:B------:R-:W-:Y:S02]  /*0e80*/  LEA.HI.X.SX32 R24, R13, R16, 0x1, P1 ;  /* 0x000000100d187211 */ /* 0x000fe400008f0eff */
[----:B------:R-:W-:-:S02]  /*0e90*/  LEA R22, P1, R17, UR10, 0x2 ;  /* 0x0000000a11167c11 */ /* 0x000fc4000f8210ff */
[----:B------:R-:W-:Y:S02]  /*0ea0*/  LEA.HI.X R21, R8, UR15, R9, 0x2, P0 ;  /* 0x0000000f08157c11 */ /* 0x000fe400080f1409 */
[----:B------:R-:W-:Y:S01]  /*0eb0*/  LEA.HI.X R23, R17, UR11, R24, 0x2, P1 ;  /* 0x0000000b11177c11 */ /* 0x000fe200088f1418 */
[----:B------:R-:W0:Y:S02]  /*0ec0*/  LDC.64 R8, c[0x0][0x3b8] ;  /* 0x0000ee00ff087b82 */ /* 0x000e240000000a00 */
[----:B------:R-:W4:Y:S04]  /*0ed0*/  LDG.E R20, desc[UR12][R20.64] ;  /* 0x0000000c14147981 */ /* 0x000f28000c1e1900 */
[----:B------:R-:W4:Y:S01]  /*0ee0*/  LDG.E R23, desc[UR12][R22.64] ;  /* 0x0000000c16177981 */ /* 0x000f22000c1e1900 */
[----:B------:R-:W-:Y:S01]  /*0ef0*/  BSSY.RECONVERGENT B1, `(.L_x_26) ;  /* 0x0000024000017945 */ /* 0x000fe20003800200 */
[----:B--2---:R-:W0:Y:S08]  /*0f00*/  F2I.FLOOR.NTZ R25, R10 ;  /* 0x0000000a00197305 */ /* 0x004e300000207100 */
[----:B---3--:R-:W1:Y:S01]  /*0f10*/  F2I.FLOOR.NTZ R24, R11 ;  /* 0x0000000b00187305 */ /* 0x008e620000207100 */
[----:B0-----:R-:W-:-:S02]  /*0f20*/  ISETP.GE.AND P1, PT, R25, R9, PT ;  /* 0x000000091900720c */ /* 0x001fc40003f26270 */
[C---:B------:R-:W-:Y:S02]  /*0f30*/  IADD3 R17, PT, PT, R25.reuse, 0x1, RZ ;  /* 0x0000000119117810 */ /* 0x040fe40007ffe0ff */
[----:B------:R-:W-:Y:S02]  /*0f40*/  ISETP.GT.AND P1, PT, R25, -0x1, !P1 ;  /* 0xffffffff1900780c */ /* 0x000fe40004f24270 */
[----:B------:R-:W-:Y:S01]  /*0f50*/  ISETP.GE.AND P2, PT, R17, R9, PT ;  /* 0x000000091100720c */ /* 0x000fe20003f46270 */
[----:B----4-:R-:W-:Y:S01]  /*0f60*/  FMUL R19, R20, R23 ;  /* 0x0000001714137220 */ /* 0x010fe20000400000 */
[C---:B-1----:R-:W-:Y:S01]  /*0f70*/  ISETP.GE.AND P3, PT, R24.reuse, R8, PT ;  /* 0x000000081800720c */ /* 0x042fe20003f66270 */
[C---:B------:R-:W-:Y:S01]  /*0f80*/  VIADD R18, R24.reuse, 0x1 ;  /* 0x0000000118127836 */ /* 0x040fe20000000000 */
[C---:B------:R-:W-:Y:S02]  /*0f90*/  ISETP.LT.OR P0, PT, R24.reuse, -0x1, !P1 ;  /* 0xffffffff1800780c */ /* 0x040fe40004f01670 */
[----:B------:R-:W-:-:S02]  /*0fa0*/  ISETP.GT.AND P3, PT, R24, -0x1, !P3 ;  /* 0xffffffff1800780c */ /* 0x000fc40005f64270 */
[----:B------:R-:W-:Y:S02]  /*0fb0*/  ISETP.GT.AND P2, PT, R25, -0x2, !P2 ;  /* 0xfffffffe1900780c */ /* 0x000fe40005744270 */
[----:B------:R-:W-:Y:S02]  /*0fc0*/  PLOP3.LUT P1, PT, P1, P3, PT, 0x80, 0x8 ;  /* 0x000000000008781c */ /* 0x000fe40000f27070 */
[----:B------:R-:W-:Y:S02]  /*0fd0*/  ISETP.LT.OR P4, PT, R24, -0x1, !P2 ;  /* 0xffffffff1800780c */ /* 0x000fe40005781670 */
[CC--:B------:R-:W-:Y:S02]  /*0fe0*/  ISETP.GE.OR P0, PT, R18.reuse, R8.reuse, P0 ;  /* 0x000000081200720c */ /* 0x0c0fe40000706670 */
[----:B------:R-:W-:Y:S02]  /*0ff0*/  ISETP.GE.OR P4, PT, R18, R8, P4 ;  /* 0x000000081200720c */ /* 0x000fe40002786670 */
[----:B------:R-:W-:-:S02]  /*1000*/  I2FP.F32.S32 R8, R24 ;  /* 0x0000001800087245 */ /* 0x000fc40000201400 */
[----:B------:R-:W-:Y:S02]  /*1010*/  I2FP.F32.S32 R20, R18 ;  /* 0x0000001200147245 */ /* 0x000fe40000201400 */
[----:B------:R-:W-:Y:S01]  /*1020*/  I2FP.F32.S32 R21, R25 ;  /* 0x0000001900157245 */ /* 0x000fe20000201400 */
[C---:B------:R-:W-:Y:S01]  /*1030*/  FADD R8, R11.reuse, -R8 ;  /* 0x800000080b087221 */ /* 0x040fe20000000000 */
[----:B------:R-:W-:Y:S01]  /*1040*/  I2FP.F32.S32 R23, R17 ;  /* 0x0000001100177245 */ /* 0x000fe20000201400 */
[----:B------:R-:W-:Y:S01]  /*1050*/  FADD R20, -R11, R20 ;  /* 0x000000140b147221 */ /* 0x000fe20000000100 */
[----:B------:R-:W-:Y:S01]  /*1060*/  PLOP3.LUT P2, PT, P2, P3, PT, 0x80, 0x8 ;  /* 0x000000000008781c */ /* 0x000fe20001747070 */
[C---:B------:R-:W-:Y:S02]  /*1070*/  FADD R21, R10.reuse, -R21 ;  /* 0x800000150a157221 */ /* 0x040fe40000000000 */
[----:B------:R-:W-:Y:S01]  /*1080*/  FADD R23, -R10, R23 ;  /* 0x000000170a177221 */ /* 0x000fe20000000100 */
[----:B------:R-:W-:Y:S09]  /*1090*/  @!P1 BRA `(.L_x_27) ;  /* 0x0000000000249947 */ /* 0x000ff20003800000 */
[----:B------:R-:W-:Y:S02]  /*10a0*/  IMAD R10, R24, R9, RZ ;  /* 0x00000009180a7224 */ /* 0x000fe400078e02ff */
[----:B------:R-:W-:-:S03]  /*10b0*/  FMUL R22, R23, R20 ;  /* 0x0000001417167220 */ /* 0x000fc60000400000 */
[--C-:B------:R-:W-:Y:S01]  /*10c0*/  SHF.R.S32.HI R11, RZ, 0x1f, R10.reuse ;  /* 0x0000001fff0b7819 */ /* 0x100fe2000001140a */
[----:B------:R-:W-:Y:S01]  /*10d0*/  FMUL R27, R19, R22 ;  /* 0x00000016131b7220 */ /* 0x000fe20000400000 */
[----:B------:R-:W-:-:S04]  /*10e0*/  IADD3 R26, P1, P3, R25, R2, R10 ;  /* 0x00000002191a7210 */ /* 0x000fc80007b3e00a */
[----:B------:R-:W-:Y:S02]  /*10f0*/  IADD3.X R11, PT, PT, RZ, R12, R11, P1, P3 ;  /* 0x0000000cff0b7210 */ /* 0x000fe40000fe640b */
[----:B------:R-:W-:-:S04]  /*1100*/  LEA R10, P1, R26, UR16, 0x2 ;  /* 0x000000101a0a7c11 */ /* 0x000fc8000f8210ff */
[----:B------:R-:W-:-:S05]  /*1110*/  LEA.HI.X R11, R26, UR17, R11, 0x2, P1 ;  /* 0x000000111a0b7c11 */ /* 0x000fca00088f140b */
[----:B------:R0:W5:Y:S04]  /*1120*/  ATOMG.E.ADD.F32.FTZ.RN.STRONG.GPU PT, RZ, desc[UR12][R10.64], R27 ;  /* 0x8000001b0aff79a3 */ /* 0x000168000c1ef30c */
.L_x_27:
[----:B------:R-:W-:Y:S05]  /*1130*/  BSYNC.RECONVERGENT B1 ;  /* 0x0000000000017941 */ /* 0x000fea0003800200 */
.L_x_26:
[----:B------:R-:W-:Y:S06]  /*1140*/  MEMBAR.SC.GPU ;  /* 0x0000000000007992 */ /* 0x000fec0000002000 */
[----:B------:R-:W-:-:S00]  /*1150*/  ERRBAR ;  /* 0x00000000000079ab */ /* 0x000fc00000000000 */
[----:B------:R-:W-:Y:S06]  /*1160*/  CGAERRBAR ;  /* 0x00000000000075ab */ /* 0x000fec0000000000 */
[----:B------:R-:W-:Y:S01]  /*1170*/  CCTL.IVALL ;  /* 0x00000000ff00798f */ /* 0x000fe20002000000 */
[----:B------:R-:W-:Y:S04]  /*1180*/  BSSY.RECONVERGENT B1, `(.L_x_28) ;  /* 0x000000b000017945 */ /* 0x000fe80003800200 */
[----:B------:R-:W-:Y:S05]  /*1190*/  @P0 BRA `(.L_x_29) ;  /* 0x0000000000240947 */ /* 0x000fea0003800000 */
[----:B0-----:R-:W-:Y:S02]  /*11a0*/  IMAD R10, R18, R9, RZ ;  /* 0x00000009120a7224 */ /* 0x001fe400078e02ff */
[----:B------:R-:W-:-:S03]  /*11b0*/  FMUL R22, R23, R8 ;  /* 0x0000000817167220 */ /* 0x000fc60000400000 */
[----:B------:R-:W-:Y:S01]  /*11c0*/  IADD3 R25, P0, P1, R10, R2, R25 ;  /* 0x000000020a197210 */ /* 0x000fe2000791e019 */
[----:B------:R-:W-:Y:S01]  /*11d0*/  FMUL R23, R19, R22 ;  /* 0x0000001613177220 */ /* 0x000fe20000400000 */
[----:B------:R-:W-:-:S04]  /*11e0*/  SHF.R.S32.HI R11, RZ, 0x1f, R10 ;  /* 0x0000001fff0b7819 */ /* 0x000fc8000001140a */
[----:B------:R-:W-:Y:S02]  /*11f0*/  IADD3.X R26, PT, PT, R11, R12, RZ, P0, P1 ;  /* 0x0000000c0b1a7210 */ /* 0x000fe400007e24ff */
[----:B------:R-:W-:-:S04]  /*1200*/  LEA R10, P0, R25, UR16, 0x2 ;  /* 0x00000010190a7c11 */ /* 0x000fc8000f8010ff */
[----:B------:R-:W-:-:S05]  /*1210*/  LEA.HI.X R11, R25, UR17, R26, 0x2, P0 ;  /* 0x00000011190b7c11 */ /* 0x000fca00080f141a */
[----:B------:R1:W5:Y:S04]  /*1220*/  ATOMG.E.ADD.F32.FTZ.RN.STRONG.GPU PT, RZ, desc[UR12][R10.64], R23 ;  /* 0x800000170aff79a3 */ /* 0x000368000c1ef30c */
.L_x_29:
[----:B------:R-:W-:Y:S05]  /*1230*/  BSYNC.RECONVERGENT B1 ;  /* 0x0000000000017941 */ /* 0x000fea0003800200 */
.L_x_28:
[----:B------:R-:W-:Y:S06]  /*1240*/  MEMBAR.SC.GPU ;  /* 0x0000000000007992 */ /* 0x000fec0000002000 */
[----:B------:R-:W-:-:S00]  /*1250*/  ERRBAR ;  /* 0x00000000000079ab */ /* 0x000fc00000000000 */
[----:B------:R-:W-:Y:S06]  /*1260*/  CGAERRBAR ;  /* 0x00000000000075ab */ /* 0x000fec0000000000 */
[----:B------:R-:W-:Y:S01]  /*1270*/  CCTL.IVALL ;  /* 0x00000000ff00798f */ /* 0x000fe20002000000 */
[----:B------:R-:W-:Y:S04]  /*1280*/  BSSY.RECONVERGENT B1, `(.L_x_30) ;  /* 0x000000b000017945 */ /* 0x000fe80003800200 */
[----:B------:R-:W-:Y:S05]  /*1290*/  @!P2 BRA `(.L_x_31) ;  /* 0x000000000024a947 */ /* 0x000fea0003800000 */
[----:B01----:R-:W-:Y:S02]  /*12a0*/  IMAD R11, R24, R9, RZ ;  /* 0x00000009180b7224 */ /* 0x003fe400078e02ff */
[----:B------:R-:W-:-:S03]  /*12b0*/  FMUL R20, R20, R21 ;  /* 0x0000001514147220 */ /* 0x000fc60000400000 */
[--C-:B------:R-:W-:Y:S02]  /*12c0*/  SHF.R.S32.HI R23, RZ, 0x1f, R11.reuse ;  /* 0x0000001fff177819 */ /* 0x100fe4000001140b */
[----:B------:R-:W-:-:S04]  /*12d0*/  IADD3 R11, P0, P1, R17, R2, R11 ;  /* 0x00000002110b7210 */ /* 0x000fc8000791e00b */
[----:B------:R-:W-:Y:S01]  /*12e0*/  IADD3.X R22, PT, PT, RZ, R12, R23, P0, P1 ;  /* 0x0000000cff167210 */ /* 0x000fe200007e2417 */
[----:B------:R-:W-:Y:S01]  /*12f0*/  FMUL R23, R19, R20 ;  /* 0x0000001413177220 */ /* 0x000fe20000400000 */
[----:B------:R-:W-:-:S04]  /*1300*/  LEA R10, P0, R11, UR16, 0x2 ;  /* 0x000000100b0a7c11 */ /* 0x000fc8000f8010ff */
[----:B------:R-:W-:-:S05]  /*1310*/  LEA.HI.X R11, R11, UR17, R22, 0x2, P0 ;  /* 0x000000110b0b7c11 */ /* 0x000fca00080f1416 */
[----:B------:R2:W5:Y:S04]  /*1320*/  ATOMG.E.ADD.F32.FTZ.RN.STRONG.GPU PT, RZ, desc[UR12][R10.64], R23 ;  /* 0x800000170aff79a3 */ /* 0x000568000c1ef30c */
.L_x_31:
[----:B------:R-:W-:Y:S05]  /*1330*/  BSYNC.RECONVERGENT B1 ;  /* 0x0000000000017941 */ /* 0x000fea0003800200 */
.L_x_30:
[----:B------:R-:W-:Y:S06]  /*1340*/  MEMBAR.SC.GPU ;  /* 0x0000000000007992 */ /* 0x000fec0000002000 */
[----:B------:R-:W-:-:S00]  /*1350*/  ERRBAR ;  /* 0x00000000000079ab */ /* 0x000fc00000000000 */
[----:B------:R-:W-:Y:S06]  /*1360*/  CGAERRBAR ;  /* 0x00000000000075ab */ /* 0x000fec0000000000 */
[----:B------:R-:W-:Y:S01]  /*1370*/  CCTL.IVALL ;  /* 0x00000000ff00798f */ /* 0x000fe20002000000 */
[----:B------:R-:W-:Y:S04]  /*1380*/  BSSY.RECONVERGENT B1, `(.L_x_32) ;  /* 0x000000b000017945 */ /* 0x000fe80003800200 */
[----:B------:R-:W-:Y:S05]  /*1390*/  @P4 BRA `(.L_x_33) ;  /* 0x0000000000244947 */ /* 0x000fea0003800000 */
[----:B------:R-:W-:Y:S02]  /*13a0*/  IMAD R9, R18, R9, RZ ;  /* 0x0000000912097224 */ /* 0x000fe400078e02ff */
[----:B------:R-:W-:-:S03]  /*13b0*/  FMUL R8, R8, R21 ;  /* 0x0000001508087220 */ /* 0x000fc60000400000 */
[--C-:B------:R-:W-:Y:S01]  /*13c0*/  IADD3 R17, P0, P1, R17, R2, R9.reuse ;  /* 0x0000000211117210 */ /* 0x100fe2000791e009 */
[----:B------:R-:W-:Y:S01]  /*13d0*/  FMUL R19, R19, R8 ;  /* 0x0000000813137220 */ /* 0x000fe20000400000 */
[----:B------:R-:W-:-:S04]  /*13e0*/  SHF.R.S32.HI R9, RZ, 0x1f, R9 ;  /* 0x0000001fff097819 */ /* 0x000fc80000011409 */
[----:B------:R-:W-:Y:S02]  /*13f0*/  IADD3.X R18, PT, PT, RZ, R12, R9, P0, P1 ;  /* 0x0000000cff127210 */ /* 0x000fe400007e2409 */
[----:B012---:R-:W-:-:S04]  /*1400*/  LEA R10, P0, R17, UR16, 0x2 ;  /* 0x00000010110a7c11 */ /* 0x007fc8000f8010ff */
[----:B------:R-:W-:-:S05]  /*1410*/  LEA.HI.X R11, R17, UR17, R18, 0x2, P0 ;  /* 0x00000011110b7c11 */ /* 0x000fca00080f1412 */
[----:B------:R3:W5:Y:S04]  /*1420*/  ATOMG.E.ADD.F32.FTZ.RN.STRONG.GPU PT, RZ, desc[UR12][R10.64], R19 ;  /* 0x800000130aff79a3 */ /* 0x000768000c1ef30c */
.L_x_33:
[----:B------:R-:W-:Y:S05]  /*1430*/  BSYNC.RECONVERGENT B1 ;  /* 0x0000000000017941 */ /* 0x000fea0003800200 */
.L_x_32:
[----:B------:R-:W-:Y:S06]  /*1440*/  MEMBAR.SC.GPU ;  /* 0x0000000000007992 */ /* 0x000fec0000002000 */
[----:B------:R-:W-:-:S00]  /*1450*/  ERRBAR ;  /* 0x00000000000079ab */ /* 0x000fc00000000000 */
[----:B------:R-:W-:Y:S06]  /*1460*/  CGAERRBAR ;  /* 0x00000000000075ab */ /* 0x000fec0000000000 */
[----:B------:R-:W-:Y:S01]  /*1470*/  CCTL.IVALL ;  /* 0x00000000ff00798f */ /* 0x000fe20002000000 */
.L_x_25:
[----:B------:R-:W-:Y:S05]  /*1480*/  BSYNC.RECONVERGENT B0 ;  /* 0x0000000000007941 */ /* 0x000fea0003800200 */
.L_x_24:
[----:B------:R-:W4:Y:S02]  /*1490*/  LDC R8, c[0x0][0x3a8] ;  /* 0x0000ea00ff087b82 */ /* 0x000f240000000800 */
[C---:B----4-:R-:W-:Y:S02]  /*14a0*/  IMAD R15, R8.reuse, UR9, R15 ;  /* 0x00000009080f7c24 */ /* 0x050fe4000f8e020f */
[----:B------:R-:W-:Y:S01]  /*14b0*/  IMAD R13, R8, UR8, R13 ;  /* 0x00000008080d7c24 */ /* 0x000fe2000f8e020d */
[----:B------:R-:W-:Y:S06]  /*14c0*/  @P5 BRA `(.L_x_34) ;  /* 0xfffffff800245947 */ /* 0x000fec000383ffff */
[----:B------:R-:W-:Y:S05]  /*14d0*/  EXIT ;  /* 0x000000000000794d */ /* 0x000fea0003800000 */
        .weak           $__internal_2_$__cuda_sm20_div_u64
        .type           $__internal_2_$__cuda_sm20_div_u64,@function
        .size           $__internal_2_$__cuda_sm20_div_u64,($__internal_3_$__cuda_sm20_rem_u64 - $__internal_2_$__cuda_sm20_div_u64)
$__internal_2_$__cuda_sm20_div_u64:
        /* <DEDUP_REMOVED lines=66> */
[----:B------:R-:W-:Y:S06]  /*1900*/  RET.REL.NODEC R8 `(_Z21voxel_align_v2_kernelPKfS0_S0_Pfiiiiiiii) ;  /* 0xffffffe408bc7950 */ /* 0x000fec0003c3ffff */
        .weak           $__internal_3_$__cuda_sm20_rem_u64
        .type           $__internal_3_$__cuda_sm20_rem_u64,@function
        .size           $__internal_3_$__cuda_sm20_rem_u64,(.L_x_39 - $__internal_3_$__cuda_sm20_rem_u64)
$__internal_3_$__cuda_sm20_rem_u64:
        /* <DEDUP_REMOVED lines=62> */
[----:B------:R-:W-:Y:S06]  /*1cf0*/  RET.REL.NODEC R10 `(_Z21voxel_align_v2_kernelPKfS0_S0_Pfiiiiiiii) ;  /* 0xffffffe00ac07950 */ /* 0x000fec0003c3ffff */
.L_x_35:
        /* <DEDUP_REMOVED lines=16> */
.L_x_39:


//--------------------- .nv.shared.reserved.0     --------------------------
	.section	.nv.shared.reserved.0,"aw",@nobits
	.weak		__nv_reservedSMEM_offset_0_alias
	.size		__nv_reservedSMEM_offset_0_alias, 0, 64
	.other		__nv_reservedSMEM_offset_0_alias,@"STO_CUDA_RESERVED_SHARED STV_DEFAULT"
__nv_reservedSMEM_offset_0_alias:
	.zero		0
	.zero		64


//--------------------- .nv.constant0._Z26voxel_align_v2_grad_kernelPKfS0_S0_S0_PfS1_iiiiiiii --------------------------
	.section	.nv.constant0._Z26voxel_align_v2_grad_kernelPKfS0_S0_S0_PfS1_iiiiiiii,"a",@progbits
	.sectionflags	@""
	.align	4
.nv.constant0._Z26voxel_align_v2_grad_kernelPKfS0_S0_S0_PfS1_iiiiiiii:
	.zero		976


//--------------------- .nv.constant0._Z21voxel_align_v2_kernelPKfS0_S0_Pfiiiiiiii --------------------------
	.section	.nv.constant0._Z21voxel_align_v2_kernelPKfS0_S0_Pfiiiiiiii,"a",@progbits
	.sectionflags	@""
	.align	4
.nv.constant0._Z21voxel_align_v2_kernelPKfS0_S0_Pfiiiiiiii:
	.zero		960


//--------------------- SYMBOLS --------------------------

	.type		.nv.reservedSmem.offset0,@object
	.size		.nv.reservedSmem.offset0,0x4
